def gluon_wgmma(
    a_ptr,
    b_ptr,
    c_ptr,
    M,
    N,
    K,
    stride_am,
    stride_bk,
    stride_cm,
    BLOCK_M: gl.constexpr,
    BLOCK_N: gl.constexpr,
    BLOCK_K: gl.constexpr,
    DTYPE: gl.constexpr,
    A_LAYOUT: gl.constexpr,
    B_LAYOUT: gl.constexpr,
    C_LAYOUT: gl.constexpr,
    B_SHAPE: gl.constexpr,
    TRANS_B: gl.constexpr,
    NUM_BUFFERS: gl.constexpr,
    NUM_WARPS: gl.constexpr,
):
    a_desc = tma.make_tensor_descriptor(
        a_ptr, [M, K], [stride_am, 1], [BLOCK_M, BLOCK_K], A_LAYOUT
    )
    b_desc = tma.make_tensor_descriptor(
        b_ptr,
        [N, K] if TRANS_B else [K, N],
        [stride_bk, 1],
        B_SHAPE,
        B_LAYOUT,
    )
    c_desc = tma.make_tensor_descriptor(
        c_ptr, [M, N], [stride_cm, 1], [BLOCK_M, BLOCK_N], C_LAYOUT
    )

    a_bufs = gl.allocate_shared_memory(
        DTYPE, [NUM_BUFFERS, BLOCK_M, BLOCK_K], A_LAYOUT
    )
    b_bufs = gl.allocate_shared_memory(DTYPE, [NUM_BUFFERS] + B_SHAPE, B_LAYOUT)

    pid_m = gl.program_id(0)
    pid_n = gl.program_id(1)
    off_m = pid_m * BLOCK_M
    off_n = pid_n * BLOCK_N

    mma_layout: gl.constexpr = pick_wgmma_layout(DTYPE, BLOCK_M, BLOCK_N, NUM_WARPS)
    acc = warpgroup_mma_init(
        gl.zeros((BLOCK_M, BLOCK_N), dtype=gl.float32, layout=mma_layout)
    )

    bars = gl.allocate_shared_memory(
        gl.int64, [NUM_BUFFERS, 1], mbarrier.MBarrierLayout()
    )
    for i in gl.static_range(NUM_BUFFERS):
        mbarrier.init(bars.index(i), count=1)
    idx = 0
    phase = 0

    for k in range(0, K, BLOCK_K):
        a = a_bufs.index(idx)
        b = b_bufs.index(idx)
        bar = bars.index(idx)
        mbarrier.expect(bar, a_desc.block_type.nbytes + b_desc.block_type.nbytes)
        tma.async_copy_global_to_shared(a_desc, [off_m, k], bar, a)
        tma.async_copy_global_to_shared(
            b_desc, [off_n, k] if TRANS_B else [k, off_n], bar, b
        )
        mbarrier.wait(bar, phase=phase)

        if TRANS_B:
            b = b.permute((1, 0))
        acc = warpgroup_mma_wait(num_outstanding=0, deps=(acc,))
        acc = warpgroup_mma(a, b, acc, is_async=True)

        idx += 1
        if idx == NUM_BUFFERS:
            idx = 0
            phase ^= 1

    acc = warpgroup_mma_wait(num_outstanding=0, deps=(acc,))
    for i in gl.static_range(NUM_BUFFERS):
        mbarrier.invalidate(bars.index(i))

    c_smem = gl.allocate_shared_memory(DTYPE, [BLOCK_M, BLOCK_N], C_LAYOUT)
    c_smem.store(acc.to(DTYPE))
    fence_async_shared()
    tma.async_copy_shared_to_global(c_desc, [off_m, off_n], c_smem)
    tma.store_wait(pendings=0)

# config = {"BLOCK_K": 32, "BLOCK_M": 256, "BLOCK_N": 64, "arch": "sm_90", "dtype": "fp8e4m3", "num_buffers": 2, "num_warps": 4, "trans_b": 1}
# arch = sm_90


// ===== COMPILED SASS (sm_90a) =====

	.target	sm_90a

	.elftype	@"ET_EXEC"


//--------------------- .note.nv.tkinfo           --------------------------
	.section	.note.nv.tkinfo,"",@"SHT_NOTE"
	.sectionflags	@"SHF_NOTE_NV_TKINFO"
	.tkinfo
        /*0018*/ 	.word	0x00000002
        /*0030*/ 	.string	""
        /*0030*/ 	.string	"ptxas"
        /*0030*/ 	.string	"Cuda compilation tools, release 13.0, V13.0.88"
        /*0030*/ 	.string	"Build cuda_13.0.r13.0/compiler.36424714_0"
        /*0030*/ 	.string	"-v  -suppress-debug-info  -lineinfo  -arch sm_90a "



//--------------------- .note.nv.cuinfo           --------------------------
	.section	.note.nv.cuinfo,"",@"SHT_NOTE"
	.sectionflags	@"SHF_NOTE_NV_CUINFO"
        /*0018*/ 	.short	0x0002
        /*001a*/ 	.short	0x005a
        /*001c*/ 	.short	0x0082
	.zero		2


//--------------------- .nv.info                  --------------------------
	.section	.nv.info,"",@"SHT_CUDA_INFO"
	.align	4


	//----- nvinfo : EIATTR_REGCOUNT
	.align		4
        /*0000*/ 	.byte	0x04, 0x2f
        /*0002*/ 	.short	(.L_1 - .L_0)
	.align		4
.L_0:
        /*0004*/ 	.word	index@(gluon_wgmma)
        /*0008*/ 	.word	0x0000009a


	//----- nvinfo : EIATTR_FRAME_SIZE
	.align		4
.L_1:
        /*000c*/ 	.byte	0x04, 0x11
        /*000e*/ 	.short	(.L_3 - .L_2)
	.align		4
.L_2:
        /*0010*/ 	.word	index@(gluon_wgmma)
        /*0014*/ 	.word	0x00000000


	//----- nvinfo : EIATTR_MIN_STACK_SIZE
	.align		4
.L_3:
        /*0018*/ 	.byte	0x04, 0x12
        /*001a*/ 	.short	(.L_5 - .L_4)
	.align		4
.L_4:
        /*001c*/ 	.word	index@(gluon_wgmma)
        /*0020*/ 	.word	0x00000000
.L_5:


//--------------------- .nv.compat                --------------------------
	.section	.nv.compat,"",@"SHT_CUDA_COMPAT_INFO"
	.align	4
        /*0000*/ 	.byte	0x02, 0x09, 0x01, 0x00, 0x02, 0x02, 0x04, 0x00, 0x02, 0x05, 0x05, 0x00, 0x03, 0x07, 0x01, 0x01
        /*0010*/ 	.byte	0x02, 0x03, 0x03, 0x00, 0x02, 0x06, 0x01, 0x00, 0x04, 0x0b, 0x08, 0x00, 0x00, 0x00, 0x00, 0x00
        /*0020*/ 	.byte	0x00, 0x00, 0x00, 0x00


//--------------------- .nv.info.gluon_wgmma      --------------------------
	.section	.nv.info.gluon_wgmma,"",@"SHT_CUDA_INFO"
	.sectionflags	@""
	.align	4


	//----- nvinfo : EIATTR_CUDA_API_VERSION
	.align		4
        /*0000*/ 	.byte	0x04, 0x37
        /*0002*/ 	.short	(.L_7 - .L_6)
.L_6:
        /*0004*/ 	.word	0x00000082


	//----- nvinfo : EIATTR_KPARAM_INFO
	.align		4
.L_7:
        /*0008*/ 	.byte	0x04, 0x17
        /*000a*/ 	.short	(.L_9 - .L_8)
.L_8:
        /*000c*/ 	.word	0x00000000
        /*0010*/ 	.short	0x000a
        /*0012*/ 	.short	0x0048
        /*0014*/ 	.byte	0x00, 0xf4, 0x21, 0x00


	//----- nvinfo : EIATTR_KPARAM_INFO
	.align		4
.L_9:
        /*0018*/ 	.byte	0x04, 0x17
        /*001a*/ 	.short	(.L_11 - .L_10)
.L_10:
        /*001c*/ 	.word	0x00000000
        /*0020*/ 	.short	0x0009
        /*0022*/ 	.short	0x0040
        /*0024*/ 	.byte	0x00, 0xf4, 0x21, 0x00


	//----- nvinfo : EIATTR_KPARAM_INFO
	.align		4
.L_11:
        /*0028*/ 	.byte	0x04, 0x17
        /*002a*/ 	.short	(.L_13 - .L_12)
.L_12:
        /*002c*/ 	.word	0x00000000
        /*0030*/ 	.short	0x0008
        /*0032*/ 	.short	0x0038
        /*0034*/ 	.byte	0x00, 0xf0, 0x21, 0x00


	//----- nvinfo : EIATTR_KPARAM_INFO
	.align		4
.L_13:
        /*0038*/ 	.byte	0x04, 0x17
        /*003a*/ 	.short	(.L_15 - .L_14)
.L_14:
        /*003c*/ 	.word	0x00000000
        /*0040*/ 	.short	0x0007
        /*0042*/ 	.short	0x0030
        /*0044*/ 	.byte	0x00, 0xf0, 0x21, 0x00


	//----- nvinfo : EIATTR_KPARAM_INFO
	.align		4
.L_15:
        /*0048*/ 	.byte	0x04, 0x17
        /*004a*/ 	.short	(.L_17 - .L_16)
.L_16:
        /*004c*/ 	.word	0x00000000
        /*0050*/ 	.short	0x0006
        /*0052*/ 	.short	0x0028
        /*0054*/ 	.byte	0x00, 0xf0, 0x21, 0x00


	//----- nvinfo : EIATTR_KPARAM_INFO
	.align		4
.L_17:
        /*0058*/ 	.byte	0x04, 0x17
        /*005a*/ 	.short	(.L_19 - .L_18)
.L_18:
        /*005c*/ 	.word	0x00000000
        /*0060*/ 	.short	0x0005
        /*0062*/ 	.short	0x0020
        /*0064*/ 	.byte	0x00, 0xf0, 0x11, 0x00


	//----- nvinfo : EIATTR_KPARAM_INFO
	.align		4
.L_19:
        /*0068*/ 	.byte	0x04, 0x17
        /*006a*/ 	.short	(.L_21 - .L_20)
.L_20:
        /*006c*/ 	.word	0x00000000
        /*0070*/ 	.short	0x0004
        /*0072*/ 	.short	0x001c
        /*0074*/ 	.byte	0x00, 0xf0, 0x11, 0x00


	//----- nvinfo : EIATTR_KPARAM_INFO
	.align		4
.L_21:
        /*0078*/ 	.byte	0x04, 0x17
        /*007a*/ 	.short	(.L_23 - .L_22)
.L_22:
        /*007c*/ 	.word	0x00000000
        /*0080*/ 	.short	0x0003
        /*0082*/ 	.short	0x0018
        /*0084*/ 	.byte	0x00, 0xf0, 0x11, 0x00


	//----- nvinfo : EIATTR_KPARAM_INFO
	.align		4
.L_23:
        /*0088*/ 	.byte	0x04, 0x17
        /*008a*/ 	.short	(.L_25 - .L_24)
.L_24:
        /*008c*/ 	.word	0x00000000
        /*0090*/ 	.short	0x0002
        /*0092*/ 	.short	0x0010
        /*0094*/ 	.byte	0x00, 0xf4, 0x21, 0x00


	//----- nvinfo : EIATTR_KPARAM_INFO
	.align		4
.L_25:
        /*0098*/ 	.byte	0x04, 0x17
        /*009a*/ 	.short	(.L_27 - .L_26)
.L_26:
        /*009c*/ 	.word	0x00000000
        /*00a0*/ 	.short	0x0001
        /*00a2*/ 	.short	0x0008
        /*00a4*/ 	.byte	0x00, 0xf4, 0x21, 0x00


	//----- nvinfo : EIATTR_KPARAM_INFO
	.align		4
.L_27:
        /*00a8*/ 	.byte	0x04, 0x17
        /*00aa*/ 	.short	(.L_29 - .L_28)
.L_28:
        /*00ac*/ 	.word	0x00000000
        /*00b0*/ 	.short	0x0000
        /*00b2*/ 	.short	0x0000
        /*00b4*/ 	.byte	0x00, 0xf4, 0x21, 0x00


	//----- nvinfo : EIATTR_SPARSE_MMA_MASK
	.align		4
.L_29:
        /*00b8*/ 	.byte	0x03, 0x50
        /*00ba*/ 	.short	0x0000


	//----- nvinfo : EIATTR_MAXREG_COUNT
	.align		4
        /*00bc*/ 	.byte	0x03, 0x1b
        /*00be*/ 	.short	0x00ff


	//----- nvinfo : EIATTR_NUM_BARRIERS
	.align		4
        /*00c0*/ 	.byte	0x02, 0x4c
        /*00c2*/ 	.byte	0x01
	.zero		1


	//----- nvinfo : EIATTR_MERCURY_ISA_VERSION
	.align		4
        /*00c4*/ 	.byte	0x03, 0x5f
        /*00c6*/ 	.short	0x0101


	//----- nvinfo : EIATTR_INT_WARP_WIDE_INSTR_OFFSETS
	.align		4
        /*00c8*/ 	.byte	0x04, 0x31
        /*00ca*/ 	.short	(.L_31 - .L_30)


	//   ....[0]....
.L_30:
        /*00cc*/ 	.word	0x00001570


	//   ....[1]....
        /*00d0*/ 	.word	0x00001590


	//   ....[2]....
        /*00d4*/ 	.word	0x00001640


	//   ....[3]....
        /*00d8*/ 	.word	0x00001c10


	//   ....[4]....
        /*00dc*/ 	.word	0x00001c20


	//   ....[5]....
        /*00e0*/ 	.word	0x00001ca0


	//   ....[6]....
        /*00e4*/ 	.word	0x00001cb0


	//   ....[7]....
        /*00e8*/ 	.word	0x00002320


	//   ....[8]....
        /*00ec*/ 	.word	0x00002360


	//----- nvinfo : EIATTR_COOP_GROUP_MASK_REGIDS
	.align		4
.L_31:
        /*00f0*/ 	.byte	0x04, 0x29
        /*00f2*/ 	.short	(.L_33 - .L_32)


	//   ....[0]....
.L_32:
        /*00f4*/ 	.word	0xffffffff


	//   ....[1]....
        /*00f8*/ 	.word	0xffffffff


	//   ....[2]....
        /*00fc*/ 	.word	0xffffffff


	//----- nvinfo : EIATTR_COOP_GROUP_INSTR_OFFSETS
	.align		4
.L_33:
        /*0100*/ 	.byte	0x04, 0x28
        /*0102*/ 	.short	(.L_35 - .L_34)


	//   ....[0]....
.L_34:
        /*0104*/ 	.word	0x00000140


	//   ....[1]....
        /*0108*/ 	.word	0x000006e0


	//   ....[2]....
        /*010c*/ 	.word	0x00000cb0


	//----- nvinfo : EIATTR_MBARRIER_INSTR_OFFSETS
	.align		4
.L_35:
        /*0110*/ 	.byte	0x04, 0x39
        /*0112*/ 	.short	(.L_37 - .L_36)


	//   ....[0]....
.L_36:
        /*0114*/ 	.word	0x000016c0
        /*0118*/ 	.word	0x000000ff
        /*011c*/ 	.word	0x00005000
        /*0120*/ 	.short	0x0100
        /*0122*/ 	.byte	0x08
	.zero		1


	//   ....[1]....
        /*0124*/ 	.word	0x000016e0
        /*0128*/ 	.word	0x000000ff
        /*012c*/ 	.word	0x00005008
        /*0130*/ 	.short	0x0100
        /*0132*/ 	.byte	0x08
	.zero		1


	//   ....[2]....
        /*0134*/ 	.word	0x00001d80
        /*0138*/ 	.word	0x000000ff
        /*013c*/ 	.word	0x00005000
        /*0140*/ 	.short	0x010a
        /*0142*/ 	.byte	0x09
	.zero		1


	//   ....[3]....
        /*0144*/ 	.word	0x00002050
        /*0148*/ 	.word	0x000000ff
        /*014c*/ 	.word	0x00005000
        /*0150*/ 	.short	0x0108
        /*0152*/ 	.byte	0x08
	.zero		1


	//   ....[4]....
        /*0154*/ 	.word	0x00002130
        /*0158*/ 	.word	0x000000ff
        /*015c*/ 	.word	0x00005008
        /*0160*/ 	.short	0x0108
        /*0162*/ 	.byte	0x08
	.zero		1


	//   ....[5]....
        /*0164*/ 	.word	0x00002900
        /*0168*/ 	.word	0x000000ff
        /*016c*/ 	.word	0x00005000
        /*0170*/ 	.short	0x010a
        /*0172*/ 	.byte	0x09
	.zero		1


	//----- nvinfo : EIATTR_NUM_MBARRIERS
	.align		4
.L_37:
        /*0174*/ 	.byte	0x03, 0x38
        /*0176*/ 	.short	0x0002


	//----- nvinfo : EIATTR_EXIT_INSTR_OFFSETS
	.align		4
        /*0178*/ 	.byte	0x04, 0x1c
        /*017a*/ 	.short	(.L_39 - .L_38)


	//   ....[0]....
.L_38:
        /*017c*/ 	.word	0x000028f0


	//----- nvinfo : EIATTR_REQNTID
	.align		4
.L_39:
        /*0180*/ 	.byte	0x04, 0x10
        /*0182*/ 	.short	(.L_41 - .L_40)
.L_40:
        /*0184*/ 	.word	0x00000080
        /*0188*/ 	.word	0x00000001
        /*018c*/ 	.word	0x00000001


	//----- nvinfo : EIATTR_CRS_STACK_SIZE
	.align		4
.L_41:
        /*0190*/ 	.byte	0x04, 0x1e
        /*0192*/ 	.short	(.L_43 - .L_42)
.L_42:
        /*0194*/ 	.word	0x00000000


	//----- nvinfo : EIATTR_CBANK_PARAM_SIZE
	.align		4
.L_43:
        /*0198*/ 	.byte	0x03, 0x19
        /*019a*/ 	.short	0x0050


	//----- nvinfo : EIATTR_PARAM_CBANK
	.align		4
        /*019c*/ 	.byte	0x04, 0x0a
        /*019e*/ 	.short	(.L_45 - .L_44)
	.align		4
.L_44:
        /*01a0*/ 	.word	index@(.nv.constant0.gluon_wgmma)
        /*01a4*/ 	.short	0x0210
        /*01a6*/ 	.short	0x0050


	//----- nvinfo : EIATTR_SW_WAR
	.align		4
.L_45:
        /*01a8*/ 	.byte	0x04, 0x36
        /*01aa*/ 	.short	(.L_47 - .L_46)
.L_46:
        /*01ac*/ 	.word	0x00000008
.L_47:


//--------------------- .nv.callgraph             --------------------------
	.section	.nv.callgraph,"",@"SHT_CUDA_CALLGRAPH"
	.align	4
	.sectionentsize	8
	.align		4
        /*0000*/ 	.word	0x00000000
	.align		4
        /*0004*/ 	.word	0xffffffff
	.align		4
        /*0008*/ 	.word	0x00000000
	.align		4
        /*000c*/ 	.word	0xfffffffe
	.align		4
        /*0010*/ 	.word	0x00000000
	.align		4
        /*0014*/ 	.word	0xfffffffd
	.align		4
        /*0018*/ 	.word	0x00000000
	.align		4
        /*001c*/ 	.word	0xfffffffc


//--------------------- .text.gluon_wgmma         --------------------------
	.section	.text.gluon_wgmma,"ax",@progbits
	.align	128
        .global         gluon_wgmma
        .type           gluon_wgmma,@function
        .size           gluon_wgmma,(.L_x_53 - gluon_wgmma)
        .other          gluon_wgmma,@"STO_CUDA_ENTRY STV_DEFAULT"
gluon_wgmma:
.text.gluon_wgmma:
[----:B------:R-:W-:Y:S01]  /*0000*/  LDC R1, c[0x0][0x28] ;  /* 0x00000a00ff017b82 */ /* 0x000fe20000000800 */
[----:B------:R-:W1:Y:S07]  /*0010*/  S2R R0, SR_TID.X ;  /* 0x0000000000007919 */ /* 0x000e6e0000002100 */
[----:B------:R-:W2:Y:S01]  /*0020*/  S2UR UR4, SR_CgaCtaId ;  /* 0x00000000000479c3 */ /* 0x000ea20000008800 */
[----:B------:R-:W-:Y:S01]  /*0030*/  UMOV UR8, 0x400 ;  /* 0x0000040000087882 */ /* 0x000fe20000000000 */
[----:B------:R-:W-:Y:S01]  /*0040*/  ULDC UR6, c[0x0][0xc] ;  /* 0x0000030000067ab9 */ /* 0x000fe20000000800 */
[----:B------:R-:W-:Y:S01]  /*0050*/  ULDC.64 UR32, c[0x0][0x250] ;  /* 0x0000940000207ab9 */ /* 0x000fe20000000a00 */
[----:B------:R-:W-:Y:S04]  /*0060*/  BSSY B0, `(.L_x_0) ;  /* 0x000001e000007945 */ /* 0x000fe80003800000 */
[----:B------:R-:W3:Y:S08]  /*0070*/  LDC R12, c[0x0][0x230] ;  /* 0x00008c00ff0c7b82 */ /* 0x000ef00000000800 */
[----:B------:R-:W-:Y:S08]  /*0080*/  S2UR UR34, SR_CTAID.Y ;  /* 0x00000000002279c3 */ /* 0x000ff00000002600 */
[----:B------:R-:W4:Y:S01]  /*0090*/  S2UR UR5, SR_CTAID.Z ;  /* 0x00000000000579c3 */ /* 0x000f220000002700 */
[----:B--2---:R-:W-:-:S03]  /*00a0*/  ULEA UR8, UR4, UR8, 0x18 ;  /* 0x0000000804087291 */ /* 0x004fc6000f8ec03f */
[----:B------:R-:W-:Y:S01]  /*00b0*/  ULDC UR4, c[0x0][0x10] ;  /* 0x0000040000047ab9 */ /* 0x000fe20000000800 */
[----:B-1----:R-:W-:-:S03]  /*00c0*/  LOP3.LUT R7, R0, 0x7f, RZ, 0xc0, !PT ;  /* 0x0000007f00077812 */ /* 0x002fc600078ec0ff */
[----:B------:R-:W1:Y:S01]  /*00d0*/  S2UR UR35, SR_CTAID.X ;  /* 0x00000000002379c3 */ /* 0x000e620000002500 */
[----:B---3--:R-:W-:Y:S01]  /*00e0*/  VIADD R5, R12, 0xffffffff ;  /* 0xffffffff0c057836 */ /* 0x008fe20000000000 */
[C---:B------:R-:W-:Y:S02]  /*00f0*/  ISETP.GE.U32.AND P0, PT, R7.reuse, 0x20, PT ;  /* 0x000000200700780c */ /* 0x040fe40003f06070 */
[C---:B------:R-:W-:Y:S02]  /*0100*/  ISETP.NE.U32.AND P2, PT, R7.reuse, RZ, PT ;  /* 0x000000ff0700720c */ /* 0x040fe40003f45070 */
[----:B------:R-:W-:Y:S02]  /*0110*/  LEA R4, R7, UR8, 0x2 ;  /* 0x0000000807047c11 */ /* 0x000fe4000f8e10ff */
[----:B------:R-:W2:Y:S07]  /*0120*/  LDC R6, c[0x0][0x228] ;  /* 0x00008a00ff067b82 */ /* 0x000eae0000000800 */
[----:B------:R3:W-:Y:S01]  /*0130*/  @!P0 STS [R4], RZ ;  /* 0x000000ff04008388 */ /* 0x0007e20000000800 */
[----:B------:R-:W-:-:S03]  /*0140*/  NOP ;  /* 0x0000000000007918 */ /* 0x000fc60000000000 */
[----:B------:R3:W-:Y:S01]  /*0150*/  @!P2 STS [UR8+0x20], R5 ;  /* 0x00002005ff00a988 */ /* 0x0007e20008000808 */
[----:B----4-:R-:W-:-:S04]  /*0160*/  UIMAD UR4, UR5, UR4, UR34 ;  /* 0x00000004050472a4 */ /* 0x010fc8000f8e0222 */
[----:B-1----:R-:W-:-:S04]  /*0170*/  UIMAD UR4, UR4, UR6, UR35 ;  /* 0x00000006040472a4 */ /* 0x002fc8000f8e0223 */
[----:B------:R-:W-:Y:S01]  /*0180*/  UIMAD UR5, UR4, 0x180, URZ ;  /* 0x00000180040578a4 */ /* 0x000fe2000f8e023f */
[----:B--2---:R-:W-:Y:S02]  /*0190*/  VIADD R6, R6, 0xffffffff ;  /* 0xffffffff06067836 */ /* 0x004fe40000000000 */
[----:B------:R-:W-:Y:S01]  /*01a0*/  UMOV UR4, URZ ;  /* 0x0000003f00047c82 */ /* 0x000fe20008000000 */
[----:B------:R-:W-:-:S04]  /*01b0*/  UIADD3 UR28, UP0, UR5, UR32, URZ ;  /* 0x00000020051c7290 */ /* 0x000fc8000ff1e03f */
[----:B------:R-:W-:Y:S01]  /*01c0*/  ULEA.HI.X.SX32 UR29, UR5, UR33, 0x1, UP0 ;  /* 0x00000021051d7291 */ /* 0x000fe200080f0e3f */
[----:B---3--:R-:W-:Y:S11]  /*01d0*/  @P2 BRA `(.L_x_1) ;  /* 0x0000000000182947 */ /* 0x008ff60003800000 */
[----:B------:R-:W1:Y:S01]  /*01e0*/  LDS R2, [UR8+0x8] ;  /* 0x00000808ff027984 */ /* 0x000e620008000800 */
[----:B------:R-:W2:Y:S01]  /*01f0*/  LDC.64 R8, c[0x0][0x210] ;  /* 0x00008400ff087b82 */ /* 0x000ea20000000a00 */
[----:B------:R-:W-:Y:S02]  /*0200*/  IMAD.MOV.U32 R3, RZ, RZ, 0x70 ;  /* 0x00000070ff037424 */ /* 0x000fe400078e00ff */
[----:B--2---:R2:W-:Y:S03]  /*0210*/  STS.64 [UR8], R8 ;  /* 0x00000008ff007988 */ /* 0x0045e60008000a08 */
[----:B-1----:R-:W-:-:S05]  /*0220*/  LOP3.LUT R2, R2, 0x10, R3, 0xd8, !PT ;  /* 0x0000001002027812 */ /* 0x002fca00078ed803 */
[----:B------:R2:W-:Y:S02]  /*0230*/  STS [UR8+0x8], R2 ;  /* 0x00000802ff007988 */ /* 0x0005e40008000808 */
.L_x_1:
[----:B------:R-:W-:Y:S05]  /*0240*/  BSYNC B0 ;  /* 0x0000000000007941 */ /* 0x000fea0003800000 */
.L_x_0:
[----:B------:R-:W-:Y:S04]  /*0250*/  BSSY B0, `(.L_x_2) ;  /* 0x000000a000007945 */ /* 0x000fe80003800000 */
[----:B------:R-:W-:Y:S05]  /*0260*/  @P2 BRA `(.L_x_3) ;  /* 0x0000000000202947 */ /* 0x000fea0003800000 */
[----:B--2---:R-:W1:Y:S01]  /*0270*/  LDS R2, [UR8+0x34] ;  /* 0x00003408ff027984 */ /* 0x004e620008000800 */
[----:B------:R-:W-:Y:S02]  /*0280*/  IMAD.MOV.U32 R3, RZ, RZ, 0x1f000000 ;  /* 0x1f000000ff037424 */ /* 0x000fe400078e00ff */
[----:B------:R-:W-:Y:S01]  /*0290*/  @!P2 IMAD.MOV.U32 R8, RZ, RZ, 0xff ;  /* 0x000000ffff08a424 */ /* 0x000fe200078e00ff */
[----:B------:R-:W2:Y:S02]  /*02a0*/  @!P2 LDS R9, [UR8+0x38] ;  /* 0x00003808ff09a984 */ /* 0x000ea40008000800 */
[----:B-1----:R-:W-:Y:S02]  /*02b0*/  LOP3.LUT R2, R2, 0xff000000, R3, 0xb8, !PT ;  /* 0xff00000002027812 */ /* 0x002fe400078eb803 */
[----:B--2---:R-:W-:-:S03]  /*02c0*/  @!P2 LOP3.LUT R3, R9, 0xff, R8, 0xb8, !PT ;  /* 0x000000ff0903a812 */ /* 0x004fc600078eb808 */
[----:B------:R1:W-:Y:S04]  /*02d0*/  STS [UR8+0x34], R2 ;  /* 0x00003402ff007988 */ /* 0x0003e80008000808 */
[----:B------:R1:W-:Y:S02]  /*02e0*/  @!P2 STS [UR8+0x38], R3 ;  /* 0x00003803ff00a988 */ /* 0x0003e40008000808 */
.L_x_3:
[----:B------:R-:W-:Y:S05]  /*02f0*/  BSYNC B0 ;  /* 0x0000000000007941 */ /* 0x000fea0003800000 */
.L_x_2:
[----:B------:R-:W-:Y:S04]  /*0300*/  BSSY B0, `(.L_x_4) ;  /* 0x000000a000007945 */ /* 0x000fe80003800000 */
[----:B------:R-:W-:Y:S05]  /*0310*/  @P2 BRA `(.L_x_5) ;  /* 0x0000000000202947 */ /* 0x000fea0003800000 */
[----:B-12---:R-:W1:Y:S01]  /*0320*/  LDS R2, [UR8+0x1c] ;  /* 0x00001c08ff027984 */ /* 0x006e620008000800 */
[----:B------:R-:W2:Y:S03]  /*0330*/  LDC.64 R10, c[0x0][0x238] ;  /* 0x00008e00ff0a7b82 */ /* 0x000ea60000000a00 */
[----:B------:R3:W-:Y:S01]  /*0340*/  STS [UR8+0x24], R6 ;  /* 0x00002406ff007988 */ /* 0x0007e20008000808 */
[--C-:B--2---:R-:W-:Y:S02]  /*0350*/  SHF.R.U32.HI R9, RZ, 0x4, R11.reuse ;  /* 0x00000004ff097819 */ /* 0x104fe4000001160b */
[----:B------:R-:W-:-:S05]  /*0360*/  SHF.R.U64 R3, R10, 0x4, R11 ;  /* 0x000000040a037819 */ /* 0x000fca000000120b */
[----:B------:R3:W-:Y:S01]  /*0370*/  STS [UR8+0xc], R3 ;  /* 0x00000c03ff007988 */ /* 0x0007e20008000808 */
[----:B-1----:R-:W-:-:S05]  /*0380*/  LOP3.LUT R2, R2, 0xf, R9, 0xb8, !PT ;  /* 0x0000000f02027812 */ /* 0x002fca00078eb809 */
[----:B------:R3:W-:Y:S02]  /*0390*/  STS [UR8+0x1c], R2 ;  /* 0x00001c02ff007988 */ /* 0x0007e40008000808 */
.L_x_5:
[----:B------:R-:W-:Y:S05]  /*03a0*/  BSYNC B0 ;  /* 0x0000000000007941 */ /* 0x000fea0003800000 */
.L_x_4:
[----:B------:R-:W-:Y:S04]  /*03b0*/  BSSY B1, `(.L_x_6) ;  /* 0x000001d000017945 */ /* 0x000fe80003800000 */
[----:B------:R-:W-:Y:S04]  /*03c0*/  BSSY B0, `(.L_x_7) ;  /* 0x0000018000007945 */ /* 0x000fe80003800000 */
[----:B------:R-:W-:Y:S05]  /*03d0*/  @P2 BRA `(.L_x_8) ;  /* 0x00000000001c2947 */ /* 0x000fea0003800000 */
[----:B-123--:R-:W1:Y:S02]  /*03e0*/  LDS R2, [UR8+0x34] ;  /* 0x00003408ff027984 */ /* 0x00ee640008000800 */
[----:B-1----:R-:W-:-:S05]  /*03f0*/  LOP3.LUT R2, R2, 0x7, RZ, 0xb8, !PT ;  /* 0x0000000702027812 */ /* 0x002fca00078eb8ff */
[----:B------:R1:W-:Y:S01]  /*0400*/  STS [UR8+0x34], R2 ;  /* 0x00003402ff007988 */ /* 0x0003e20008000808 */
[----:B------:R-:W-:Y:S05]  /*0410*/  @P2 BRA `(.L_x_9) ;  /* 0x00000000001c2947 */ /* 0x000fea0003800000 */
[----:B-1----:R-:W1:Y:S02]  /*0420*/  LDS R2, [UR8+0x34] ;  /* 0x00003408ff027984 */ /* 0x002e640008000800 */
[----:B-1----:R-:W-:-:S05]  /*0430*/  LOP3.LUT R2, R2, 0x38, RZ, 0xb8, !PT ;  /* 0x0000003802027812 */ /* 0x002fca00078eb8ff */
[----:B------:R4:W-:Y:S02]  /*0440*/  STS [UR8+0x34], R2 ;  /* 0x00003402ff007988 */ /* 0x0009e40008000808 */
.L_x_8:
[----:B------:R-:W-:Y:S05]  /*0450*/  @P2 BRA `(.L_x_10) ;  /* 0x00000000001c2947 */ /* 0x000fea0003800000 */
[----:B-1234-:R-:W1:Y:S02]  /*0460*/  LDS R2, [UR8+0x8] ;  /* 0x00000808ff027984 */ /* 0x01ee640008000800 */
[----:B-1----:R-:W-:-:S05]  /*0470*/  LOP3.LUT R2, R2, 0x780, RZ, 0xb8, !PT ;  /* 0x0000078002027812 */ /* 0x002fca00078eb8ff */
[----:B------:R2:W-:Y:S02]  /*0480*/  STS [UR8+0x8], R2 ;  /* 0x00000802ff007988 */ /* 0x0005e40008000808 */
.L_x_9:
[----:B------:R-:W-:Y:S05]  /*0490*/  @P2 BRA `(.L_x_11) ;  /* 0x0000000000282947 */ /* 0x000fea0003800000 */
[----:B-12---:R-:W1:Y:S02]  /*04a0*/  LDS R2, [UR8+0x8] ;  /* 0x00000808ff027984 */ /* 0x006e640008000800 */
[----:B-1----:R-:W-:-:S05]  /*04b0*/  LOP3.LUT R2, R2, 0x1800, RZ, 0xb8, !PT ;  /* 0x0000180002027812 */ /* 0x002fca00078eb8ff */
[----:B------:R5:W-:Y:S02]  /*04c0*/  STS [UR8+0x8], R2 ;  /* 0x00000802ff007988 */ /* 0x000be40008000808 */
.L_x_10:
[----:B------:R-:W-:Y:S05]  /*04d0*/  @P2 BREAK B0 ;  /* 0x0000000000002942 */ /* 0x000fea0003800000 */
[----:B------:R-:W-:Y:S05]  /*04e0*/  @P2 BRA `(.L_x_12) ;  /* 0x0000000000242947 */ /* 0x000fea0003800000 */
[----:B-1-3--:R-:W1:Y:S01]  /*04f0*/  LDS R3, [UR8+0x8] ;  /* 0x00000808ff037984 */ /* 0x00ae620008000800 */
[----:B--2-45:R-:W-:-:S05]  /*0500*/  IMAD.MOV.U32 R2, RZ, RZ, 0x6000 ;  /* 0x00006000ff027424 */ /* 0x034fca00078e00ff */
[----:B-1----:R-:W-:-:S04]  /*0510*/  LOP3.LUT R2, R3, 0x2000, R2, 0xd8, !PT ;  /* 0x0000200003027812 */ /* 0x002fc800078ed802 */
[----:B------:R-:W-:-:S05]  /*0520*/  LOP3.LUT R2, R2, 0x400000, RZ, 0xb8, !PT ;  /* 0x0040000002027812 */ /* 0x000fca00078eb8ff */
[----:B------:R3:W-:Y:S02]  /*0530*/  STS [UR8+0x8], R2 ;  /* 0x00000802ff007988 */ /* 0x0007e40008000808 */
.L_x_11:
[----:B------:R-:W-:Y:S05]  /*0540*/  BSYNC B0 ;  /* 0x0000000000007941 */ /* 0x000fea0003800000 */
.L_x_7:
[----:B-123--:R-:W1:Y:S02]  /*0550*/  @!P2 LDS R2, [UR8+0x8] ;  /* 0x00000808ff02a984 */ /* 0x00ee640008000800 */
[----:B-1----:R-:W-:-:S05]  /*0560*/  @!P2 LOP3.LUT R2, R2, 0x8000, RZ, 0xb8, !PT ;  /* 0x000080000202a812 */ /* 0x002fca00078eb8ff */
[----:B------:R1:W-:Y:S02]  /*0570*/  @!P2 STS [UR8+0x8], R2 ;  /* 0x00000802ff00a988 */ /* 0x0003e40008000808 */
.L_x_12:
[----:B------:R-:W-:Y:S05]  /*0580*/  BSYNC B1 ;  /* 0x0000000000017941 */ /* 0x000fea0003800000 */
.L_x_6:
[----:B------:R-:W-:Y:S05]  /*0590*/  WARPSYNC.ALL ;  /* 0x0000000000007948 */ /* 0x000fea0003800000 */
[----:B------:R-:W-:Y:S05]  /*05a0*/  @P0 BRA `(.L_x_13) ;  /* 0x0000000000280947 */ /* 0x000fea0003800000 */
[----:B-12345:R-:W1:Y:S01]  /*05b0*/  S2R R2, SR_LANEID ;  /* 0x0000000000027919 */ /* 0x03ee620000000000 */
[----:B------:R-:W-:Y:S05]  /*05c0*/  WARPSYNC.ALL ;  /* 0x0000000000007948 */ /* 0x000fea0003800000 */
[----:B-1----:R-:W-:-:S05]  /*05d0*/  IMAD.SHL.U32 R8, R2, 0x4, RZ ;  /* 0x0000000402087824 */ /* 0x002fca00078e00ff */
[----:B------:R-:W1:Y:S01]  /*05e0*/  LDS R9, [R8+UR8] ;  /* 0x0000000808097984 */ /* 0x000e620008000800 */
[----:B------:R-:W-:-:S05]  /*05f0*/  IADD3 R2, P1, R8, UR28, RZ ;  /* 0x0000001c08027c10 */ /* 0x000fca000ff3e0ff */
[----:B------:R-:W-:-:S05]  /*0600*/  IMAD.X R3, RZ, RZ, UR29, P1 ;  /* 0x0000001dff037e24 */ /* 0x000fca00088e06ff */
[----:B-1----:R1:W2:Y:S01]  /*0610*/  ATOMG.E.EXCH.STRONG.GPU PT, RZ, [R2], R9 ;  /* 0x0000000902ff73a8 */ /* 0x0022a200041ee100 */
[----:B------:R-:W-:-:S04]  /*0620*/  DEPBAR {5,4,3,2,1,0} ;  /* 0x0000003f0000791a */ /* 0x000fc80000000000 */
[----:B------:R1:W-:Y:S01]  /*0630*/  UTMACCTL.IV [UR28] ;  /* 0x000000001c0079b9 */ /* 0x0003e20008000000 */
[----:B------:R-:W-:Y:S01]  /*0640*/  NOP ;  /* 0x0000000000007918 */ /* 0x000fe20000000000 */
.L_x_13:
[----:B------:R-:W-:Y:S05]  /*0650*/  @P0 BRA `(.L_x_14) ;  /* 0x00000000000c0947 */ /* 0x000fea0003800000 */
[----:B------:R0:W-:Y:S01]  /*0660*/  UTMACMDFLUSH ;  /* 0x00000000000079b7 */ /* 0x0001e20000000000 */
[----:B------:R-:W-:Y:S05]  /*0670*/  @P0 BRA `(.L_x_14) ;  /* 0x0000000000040947 */ /* 0x000fea0003800000 */
[----:B------:R-:W-:-:S04]  /*0680*/  DEPBAR.LE SB0, 0x0 ;  /* 0x000080000000791a */ /* 0x000fc80000000000 */
.L_x_14:
[----:B------:R-:W-:Y:S05]  /*0690*/  WARPSYNC.ALL ;  /* 0x0000000000007948 */ /* 0x000fea0003800000 */
[----:B--2---:R-:W-:Y:S06]  /*06a0*/  BAR.SYNC.DEFER_BLOCKING 0x0 ;  /* 0x0000000000007b1d */ /* 0x004fec0000010000 */
[----:B------:R-:W-:Y:S02]  /*06b0*/  BSSY B1, `(.L_x_15) ;  /* 0x000000b000017945 */ /* 0x000fe40003800000 */
[----:B------:R-:W-:Y:S06]  /*06c0*/  BAR.SYNC.DEFER_BLOCKING 0x0 ;  /* 0x0000000000007b1d */ /* 0x000fec0000010000 */
[----:B------:R2:W-:Y:S01]  /*06d0*/  @!P0 STS [R4], RZ ;  /* 0x000000ff04008388 */ /* 0x0005e20000000800 */
[----:B------:R-:W-:Y:S01]  /*06e0*/  NOP ;  /* 0x0000000000007918 */ /* 0x000fe20000000000 */
[----:B------:R-:W-:Y:S05]  /*06f0*/  @P2 BRA `(.L_x_16) ;  /* 0x0000000000182947 */ /* 0x000fea0003800000 */
[----:B-1-345:R-:W1:Y:S01]  /*0700*/  LDS R2, [UR8+0x8] ;  /* 0x00000808ff027984 */ /* 0x03ae620008000800 */
[----:B------:R-:W3:Y:S01]  /*0710*/  LDC.64 R8, c[0x0][0x218] ;  /* 0x00008600ff087b82 */ /* 0x000ee20000000a00 */
[----:B------:R-:W-:Y:S02]  /*0720*/  IMAD.MOV.U32 R3, RZ, RZ, 0x70 ;  /* 0x00000070ff037424 */ /* 0x000fe400078e00ff */
[----:B---3--:R3:W-:Y:S03]  /*0730*/  STS.64 [UR8], R8 ;  /* 0x00000008ff007988 */ /* 0x0087e60008000a08 */
[----:B-1----:R-:W-:-:S05]  /*0740*/  LOP3.LUT R2, R2, 0x10, R3, 0xd8, !PT ;  /* 0x0000001002027812 */ /* 0x002fca00078ed803 */
[----:B------:R3:W-:Y:S02]  /*0750*/  STS [UR8+0x8], R2 ;  /* 0x00000802ff007988 */ /* 0x0007e40008000808 */
.L_x_16:
[----:B-1----:R-:W-:Y:S05]  /*0760*/  BSYNC B1 ;  /* 0x0000000000017941 */ /* 0x002fea0003800000 */
.L_x_15:
[----:B------:R-:W-:Y:S04]  /*0770*/  BSSY B2, `(.L_x_17) ;  /* 0x000000f000027945 */ /* 0x000fe80003800000 */
[----:B------:R-:W-:Y:S04]  /*0780*/  BSSY B1, `(.L_x_18) ;  /* 0x000000c000017945 */ /* 0x000fe80003800000 */
[----:B------:R-:W-:Y:S05]  /*0790*/  @P2 BRA `(.L_x_19) ;  /* 0x0000000000282947 */ /* 0x000fea0003800000 */
[----:B---345:R-:W1:Y:S01]  /*07a0*/  LDS R2, [UR8+0x34] ;  /* 0x00003408ff027984 */ /* 0x038e620008000800 */
[----:B------:R-:W-:Y:S01]  /*07b0*/  IMAD.MOV.U32 R3, RZ, RZ, 0x1f000000 ;  /* 0x1f000000ff037424 */ /* 0x000fe200078e00ff */
[----:B------:R-:W-:Y:S05]  /*07c0*/  @P2 BREAK B1 ;  /* 0x0000000000012942 */ /* 0x000fea0003800000 */
[----:B-1----:R-:W-:-:S05]  /*07d0*/  LOP3.LUT R2, R2, 0xff000000, R3, 0xb8, !PT ;  /* 0xff00000002027812 */ /* 0x002fca00078eb803 */
[----:B------:R1:W-:Y:S01]  /*07e0*/  STS [UR8+0x34], R2 ;  /* 0x00003402ff007988 */ /* 0x0003e20008000808 */
[----:B------:R-:W-:Y:S05]  /*07f0*/  @P2 BRA `(.L_x_20) ;  /* 0x0000000000182947 */ /* 0x000fea0003800000 */
[----:B------:R-:W3:Y:S01]  /*0800*/  LDS R3, [UR8+0x38] ;  /* 0x00003808ff037984 */ /* 0x000ee20008000800 */
[----:B-1----:R-:W-:-:S05]  /*0810*/  IMAD.MOV.U32 R2, RZ, RZ, 0x3f ;  /* 0x0000003fff027424 */ /* 0x002fca00078e00ff */
[----:B---3--:R-:W-:-:S05]  /*0820*/  LOP3.LUT R2, R3, 0xff, R2, 0xb8, !PT ;  /* 0x000000ff03027812 */ /* 0x008fca00078eb802 */
[----:B------:R1:W-:Y:S02]  /*0830*/  STS [UR8+0x38], R2 ;  /* 0x00003802ff007988 */ /* 0x0003e40008000808 */
.L_x_19:
[----:B------:R-:W-:Y:S05]  /*0840*/  BSYNC B1 ;  /* 0x0000000000017941 */ /* 0x000fea0003800000 */
.L_x_18:
[----:B------:R1:W-:Y:S02]  /*0850*/  @!P2 STS [UR8+0x20], R5 ;  /* 0x00002005ff00a988 */ /* 0x0003e40008000808 */
.L_x_20:
[----:B------:R-:W-:Y:S05]  /*0860*/  BSYNC B2 ;  /* 0x0000000000027941 */ /* 0x000fea0003800000 */
.L_x_17:
[----:B------:R-:W-:Y:S05]  /*0870*/  WARPSYNC.ALL ;  /* 0x0000000000007948 */ /* 0x000fea0003800000 */
[----:B-1----:R-:W1:Y:S01]  /*0880*/  LDC R5, c[0x0][0x22c] ;  /* 0x00008b00ff057b82 */ /* 0x002e620000000800 */
[----:B------:R-:W-:Y:S01]  /*0890*/  BSSY B2, `(.L_x_21) ;  /* 0x000000b000027945 */ /* 0x000fe20003800000 */
[----:B-1----:R-:W-:-:S03]  /*08a0*/  VIADD R5, R5, 0xffffffff ;  /* 0xffffffff05057836 */ /* 0x002fc60000000000 */
[----:B------:R-:W-:Y:S05]  /*08b0*/  @P2 BRA `(.L_x_22) ;  /* 0x0000000000202947 */ /* 0x000fea0003800000 */
[----:B---345:R-:W1:Y:S01]  /*08c0*/  LDS R2, [UR8+0x1c] ;  /* 0x00001c08ff027984 */ /* 0x038e620008000800 */
[----:B------:R-:W3:Y:S03]  /*08d0*/  LDC.64 R10, c[0x0][0x240] ;  /* 0x00009000ff0a7b82 */ /* 0x000ee60000000a00 */
[----:B------:R4:W-:Y:S01]  /*08e0*/  STS [UR8+0x24], R5 ;  /* 0x00002405ff007988 */ /* 0x0009e20008000808 */
[--C-:B---3--:R-:W-:Y:S02]  /*08f0*/  SHF.R.U32.HI R9, RZ, 0x4, R11.reuse ;  /* 0x00000004ff097819 */ /* 0x108fe4000001160b */
[----:B------:R-:W-:-:S05]  /*0900*/  SHF.R.U64 R3, R10, 0x4, R11 ;  /* 0x000000040a037819 */ /* 0x000fca000000120b */
[----:B------:R4:W-:Y:S01]  /*0910*/  STS [UR8+0xc], R3 ;  /* 0x00000c03ff007988 */ /* 0x0009e20008000808 */
[----:B-1----:R-:W-:-:S05]  /*0920*/  LOP3.LUT R2, R2, 0xf, R9, 0xb8, !PT ;  /* 0x0000000f02027812 */ /* 0x002fca00078eb809 */
[----:B------:R4:W-:Y:S02]  /*0930*/  STS [UR8+0x1c], R2 ;  /* 0x00001c02ff007988 */ /* 0x0009e40008000808 */
.L_x_22:
[----:B------:R-:W-:Y:S05]  /*0940*/  BSYNC B2 ;  /* 0x0000000000027941 */ /* 0x000fea0003800000 */
.L_x_21:
[----:B------:R-:W-:Y:S04]  /*0950*/  BSSY B3, `(.L_x_23) ;  /* 0x000001d000037945 */ /* 0x000fe80003800000 */
[----:B------:R-:W-:Y:S04]  /*0960*/  BSSY B2, `(.L_x_24) ;  /* 0x0000018000027945 */ /* 0x000fe80003800000 */
[----:B------:R-:W-:Y:S05]  /*0970*/  @P2 BRA `(.L_x_25) ;  /* 0x00000000001c2947 */ /* 0x000fea0003800000 */
[----:B---345:R-:W1:Y:S02]  /*0980*/  LDS R2, [UR8+0x34] ;  /* 0x00003408ff027984 */ /* 0x038e640008000800 */
[----:B-1----:R-:W-:-:S05]  /*0990*/  LOP3.LUT R2, R2, 0x7, RZ, 0xb8, !PT ;  /* 0x0000000702027812 */ /* 0x002fca00078eb8ff */
[----:B------:R1:W-:Y:S01]  /*09a0*/  STS [UR8+0x34], R2 ;  /* 0x00003402ff007988 */ /* 0x0003e20008000808 */
[----:B------:R-:W-:Y:S05]  /*09b0*/  @P2 BRA `(.L_x_26) ;  /* 0x00000000001c2947 */ /* 0x000fea0003800000 */
[----:B-1----:R-:W1:Y:S02]  /*09c0*/  LDS R2, [UR8+0x34] ;  /* 0x00003408ff027984 */ /* 0x002e640008000800 */
[----:B-1----:R-:W-:-:S05]  /*09d0*/  LOP3.LUT R2, R2, 0x38, RZ, 0xb8, !PT ;  /* 0x0000003802027812 */ /* 0x002fca00078eb8ff */
[----:B------:R1:W-:Y:S02]  /*09e0*/  STS [UR8+0x34], R2 ;  /* 0x00003402ff007988 */ /* 0x0003e40008000808 */
.L_x_25:
[----:B------:R-:W-:Y:S05]  /*09f0*/  @P2 BRA `(.L_x_27) ;  /* 0x00000000001c2947 */ /* 0x000fea0003800000 */
[----:B-1-345:R-:W1:Y:S02]  /*0a00*/  LDS R2, [UR8+0x8] ;  /* 0x00000808ff027984 */ /* 0x03ae640008000800 */
[----:B-1----:R-:W-:-:S05]  /*0a10*/  LOP3.LUT R2, R2, 0x780, RZ, 0xb8, !PT ;  /* 0x0000078002027812 */ /* 0x002fca00078eb8ff */
[----:B------:R3:W-:Y:S02]  /*0a20*/  STS [UR8+0x8], R2 ;  /* 0x00000802ff007988 */ /* 0x0007e40008000808 */
.L_x_26:
[----:B------:R-:W-:Y:S05]  /*0a30*/  @P2 BRA `(.L_x_28) ;  /* 0x0000000000282947 */ /* 0x000fea0003800000 */
[----:B-1-3--:R-:W1:Y:S02]  /*0a40*/  LDS R2, [UR8+0x8] ;  /* 0x00000808ff027984 */ /* 0x00ae640008000800 */
[----:B-1----:R-:W-:-:S05]  /*0a50*/  LOP3.LUT R2, R2, 0x1800, RZ, 0xb8, !PT ;  /* 0x0000180002027812 */ /* 0x002fca00078eb8ff */
[----:B------:R1:W-:Y:S02]  /*0a60*/  STS [UR8+0x8], R2 ;  /* 0x00000802ff007988 */ /* 0x0003e40008000808 */
.L_x_27:
[----:B------:R-:W-:Y:S05]  /*0a70*/  @P2 BREAK B2 ;  /* 0x0000000000022942 */ /* 0x000fea0003800000 */
[----:B------:R-:W-:Y:S05]  /*0a80*/  @P2 BRA `(.L_x_29) ;  /* 0x0000000000242947 */ /* 0x000fea0003800000 */
[----:B-1-345:R-:W1:Y:S01]  /*0a90*/  LDS R2, [UR8+0x8] ;  /* 0x00000808ff027984 */ /* 0x03ae620008000800 */
[----:B------:R-:W-:-:S05]  /*0aa0*/  IMAD.MOV.U32 R3, RZ, RZ, 0x6000 ;  /* 0x00006000ff037424 */ /* 0x000fca00078e00ff */
[----:B-1----:R-:W-:-:S04]  /*0ab0*/  LOP3.LUT R2, R2, 0x2000, R3, 0xd8, !PT ;  /* 0x0000200002027812 */ /* 0x002fc800078ed803 */
[----:B------:R-:W-:-:S05]  /*0ac0*/  LOP3.LUT R2, R2, 0x400000, RZ, 0xb8, !PT ;  /* 0x0040000002027812 */ /* 0x000fca00078eb8ff */
[----:B------:R4:W-:Y:S02]  /*0ad0*/  STS [UR8+0x8], R2 ;  /* 0x00000802ff007988 */ /* 0x0009e40008000808 */
.L_x_28:
[----:B------:R-:W-:Y:S05]  /*0ae0*/  BSYNC B2 ;  /* 0x0000000000027941 */ /* 0x000fea0003800000 */
.L_x_24:
[----:B-1-34-:R-:W1:Y:S02]  /*0af0*/  @!P2 LDS R2, [UR8+0x8] ;  /* 0x00000808ff02a984 */ /* 0x01ae640008000800 */
[----:B-1----:R-:W-:-:S05]  /*0b00*/  @!P2 LOP3.LUT R2, R2, 0x8000, RZ, 0xb8, !PT ;  /* 0x000080000202a812 */ /* 0x002fca00078eb8ff */
[----:B------:R1:W-:Y:S02]  /*0b10*/  @!P2 STS [UR8+0x8], R2 ;  /* 0x00000802ff00a988 */ /* 0x0003e40008000808 */
.L_x_29:
[----:B------:R-:W-:Y:S05]  /*0b20*/  BSYNC B3 ;  /* 0x0000000000037941 */ /* 0x000fea0003800000 */
.L_x_23:
[----:B------:R-:W-:Y:S05]  /*0b30*/  WARPSYNC.ALL ;  /* 0x0000000000007948 */ /* 0x000fea0003800000 */
[----:B------:R-:W-:-:S04]  /*0b40*/  UIADD3 UR31, UR5, 0x80, URZ ;  /* 0x00000080051f7890 */ /* 0x000fc8000fffe03f */
[----:B------:R-:W-:-:S04]  /*0b50*/  UIADD3 UR30, UP0, UR31, UR32, URZ ;  /* 0x000000201f1e7290 */ /* 0x000fc8000ff1e03f */
[----:B------:R-:W-:Y:S01]  /*0b60*/  ULEA.HI.X.SX32 UR31, UR31, UR33, 0x1, UP0 ;  /* 0x000000211f1f7291 */ /* 0x000fe200080f0e3f */
[----:B------:R-:W-:Y:S11]  /*0b70*/  @P0 BRA `(.L_x_30) ;  /* 0x0000000000280947 */ /* 0x000ff60003800000 */
[----:B-1-345:R-:W1:Y:S01]  /*0b80*/  S2R R2, SR_LANEID ;  /* 0x0000000000027919 */ /* 0x03ae620000000000 */
[----:B------:R-:W-:Y:S05]  /*0b90*/  WARPSYNC.ALL ;  /* 0x0000000000007948 */ /* 0x000fea0003800000 */
[----:B-1----:R-:W-:-:S05]  /*0ba0*/  IMAD.SHL.U32 R8, R2, 0x4, RZ ;  /* 0x0000000402087824 */ /* 0x002fca00078e00ff */
[----:B------:R-:W1:Y:S01]  /*0bb0*/  LDS R9, [R8+UR8] ;  /* 0x0000000808097984 */ /* 0x000e620008000800 */
[----:B------:R-:W-:-:S05]  /*0bc0*/  IADD3 R2, P1, R8, UR30, RZ ;  /* 0x0000001e08027c10 */ /* 0x000fca000ff3e0ff */
[----:B------:R-:W-:-:S05]  /*0bd0*/  IMAD.X R3, RZ, RZ, UR31, P1 ;  /* 0x0000001fff037e24 */ /* 0x000fca00088e06ff */
[----:B-1----:R1:W3:Y:S01]  /*0be0*/  ATOMG.E.EXCH.STRONG.GPU PT, RZ, [R2], R9 ;  /* 0x0000000902ff73a8 */ /* 0x0022e200041ee100 */
[----:B------:R-:W-:-:S04]  /*0bf0*/  DEPBAR {5,4,3,2,1,0} ;  /* 0x0000003f0000791a */ /* 0x000fc80000000000 */
[----:B------:R1:W-:Y:S01]  /*0c00*/  UTMACCTL.IV [UR30] ;  /* 0x000000001e0079b9 */ /* 0x0003e20008000000 */
[----:B------:R-:W-:Y:S01]  /*0c10*/  NOP ;  /* 0x0000000000007918 */ /* 0x000fe20000000000 */
.L_x_30:
[----:B------:R-:W-:Y:S05]  /*0c20*/  @P0 BRA `(.L_x_31) ;  /* 0x00000000000c0947 */ /* 0x000fea0003800000 */
[----:B------:R0:W-:Y:S01]  /*0c30*/  UTMACMDFLUSH ;  /* 0x00000000000079b7 */ /* 0x0001e20000000000 */
[----:B------:R-:W-:Y:S05]  /*0c40*/  @P0 BRA `(.L_x_31) ;  /* 0x0000000000040947 */ /* 0x000fea0003800000 */
[----:B------:R-:W-:-:S04]  /*0c50*/  DEPBAR.LE SB0, 0x0 ;  /* 0x000080000000791a */ /* 0x000fc80000000000 */
.L_x_31:
[----:B------:R-:W-:Y:S05]  /*0c60*/  WARPSYNC.ALL ;  /* 0x0000000000007948 */ /* 0x000fea0003800000 */
[----:B---3--:R-:W-:Y:S06]  /*0c70*/  BAR.SYNC.DEFER_BLOCKING 0x0 ;  /* 0x0000000000007b1d */ /* 0x008fec0000010000 */
[----:B------:R-:W-:Y:S02]  /*0c80*/  BSSY B3, `(.L_x_32) ;  /* 0x000000b000037945 */ /* 0x000fe40003800000 */
[----:B------:R-:W-:Y:S06]  /*0c90*/  BAR.SYNC.DEFER_BLOCKING 0x0 ;  /* 0x0000000000007b1d */ /* 0x000fec0000010000 */
[----:B------:R3:W-:Y:S01]  /*0ca0*/  @!P0 STS [R4], RZ ;  /* 0x000000ff04008388 */ /* 0x0007e20000000800 */
[----:B------:R-:W-:Y:S01]  /*0cb0*/  NOP ;  /* 0x0000000000007918 */ /* 0x000fe20000000000 */
[----:B------:R-:W-:Y:S05]  /*0cc0*/  @P2 BRA `(.L_x_33) ;  /* 0x0000000000182947 */ /* 0x000fea0003800000 */
[----:B-1--45:R-:W1:Y:S01]  /*0cd0*/  LDS R2, [UR8+0x8] ;  /* 0x00000808ff027984 */ /* 0x032e620008000800 */
[----:B------:R-:W4:Y:S01]  /*0ce0*/  LDC.64 R8, c[0x0][0x220] ;  /* 0x00008800ff087b82 */ /* 0x000f220000000a00 */
[----:B------:R-:W-:Y:S02]  /*0cf0*/  IMAD.MOV.U32 R3, RZ, RZ, 0x70 ;  /* 0x00000070ff037424 */ /* 0x000fe400078e00ff */
[----:B----4-:R4:W-:Y:S03]  /*0d00*/  STS.64 [UR8], R8 ;  /* 0x00000008ff007988 */ /* 0x0109e60008000a08 */
[----:B-1----:R-:W-:-:S05]  /*0d10*/  LOP3.LUT R2, R2, 0x10, R3, 0xd8, !PT ;  /* 0x0000001002027812 */ /* 0x002fca00078ed803 */
[----:B------:R4:W-:Y:S02]  /*0d20*/  STS [UR8+0x8], R2 ;  /* 0x00000802ff007988 */ /* 0x0009e40008000808 */
.L_x_33:
[----:B-1----:R-:W-:Y:S05]  /*0d30*/  BSYNC B3 ;  /* 0x0000000000037941 */ /* 0x002fea0003800000 */
.L_x_32:
[----:B------:R-:W-:Y:S04]  /*0d40*/  BSSY B3, `(.L_x_34) ;  /* 0x0000033000037945 */ /* 0x000fe80003800000 */
[----:B------:R-:W-:Y:S04]  /*0d50*/  BSSY B4, `(.L_x_35) ;  /* 0x000002e000047945 */ /* 0x000fe80003800000 */
[----:B------:R-:W-:Y:S05]  /*0d60*/  @P2 BRA `(.L_x_36) ;  /* 0x0000000000242947 */ /* 0x000fea0003800000 */
[----:B----45:R-:W1:Y:S01]  /*0d70*/  LDS R2, [UR8+0x34] ;  /* 0x00003408ff027984 */ /* 0x030e620008000800 */
[----:B------:R-:W-:-:S05]  /*0d80*/  IMAD.MOV.U32 R3, RZ, RZ, 0x3f000000 ;  /* 0x3f000000ff037424 */ /* 0x000fca00078e00ff */
[----:B-1----:R-:W-:-:S05]  /*0d90*/  LOP3.LUT R2, R2, 0xff000000, R3, 0xb8, !PT ;  /* 0xff00000002027812 */ /* 0x002fca00078eb803 */
[----:B------:R1:W-:Y:S01]  /*0da0*/  STS [UR8+0x34], R2 ;  /* 0x00003402ff007988 */ /* 0x0003e20008000808 */
[----:B------:R-:W-:Y:S05]  /*0db0*/  @P2 BRA `(.L_x_37) ;  /* 0x0000000000182947 */ /* 0x000fea0003800000 */
[----:B-1----:R-:W1:Y:S01]  /*0dc0*/  LDS R2, [UR8+0x38] ;  /* 0x00003808ff027984 */ /* 0x002e620008000800 */
[----:B------:R-:W-:-:S05]  /*0dd0*/  IMAD.MOV.U32 R3, RZ, RZ, 0xff ;  /* 0x000000ffff037424 */ /* 0x000fca00078e00ff */
[----:B-1----:R-:W-:-:S05]  /*0de0*/  LOP3.LUT R2, R2, 0xff, R3, 0xb8, !PT ;  /* 0x000000ff02027812 */ /* 0x002fca00078eb803 */
[----:B------:R1:W-:Y:S02]  /*0df0*/  STS [UR8+0x38], R2 ;  /* 0x00003802ff007988 */ /* 0x0003e40008000808 */
.L_x_36:
[----:B------:R-:W-:Y:S05]  /*0e00*/  @P2 BRA `(.L_x_38) ;  /* 0x00000000000c2947 */ /* 0x000fea0003800000 */
[----:B------:R1:W-:Y:S02]  /*0e10*/  STS [UR8+0x20], R5 ;  /* 0x00002005ff007988 */ /* 0x0003e40008000808 */
.L_x_37:
[----:B------:R-:W-:Y:S05]  /*0e20*/  @P2 BRA `(.L_x_39) ;  /* 0x0000000000242947 */ /* 0x000fea0003800000 */
[----:B------:R1:W-:Y:S02]  /*0e30*/  STS [UR8+0x24], R6 ;  /* 0x00002406ff007988 */ /* 0x0003e40008000808 */
.L_x_38:
[----:B------:R-:W-:Y:S05]  /*0e40*/  @P2 BRA `(.L_x_40) ;  /* 0x00000000002c2947 */ /* 0x000fea0003800000 */
[----:B-1--45:R-:W1:Y:S01]  /*0e50*/  LDS R2, [UR8+0x1c] ;  /* 0x00001c08ff027984 */ /* 0x032e620008000800 */
[----:B------:R-:W4:Y:S02]  /*0e60*/  LDC.64 R8, c[0x0][0x248] ;  /* 0x00009200ff087b82 */ /* 0x000f240000000a00 */
[--C-:B----4-:R-:W-:Y:S02]  /*0e70*/  SHF.R.U32.HI R5, RZ, 0x4, R9.reuse ;  /* 0x00000004ff057819 */ /* 0x110fe40000011609 */
[----:B------:R-:W-:-:S05]  /*0e80*/  SHF.R.U64 R3, R8, 0x4, R9 ;  /* 0x0000000408037819 */ /* 0x000fca0000001209 */
[----:B------:R4:W-:Y:S01]  /*0e90*/  STS [UR8+0xc], R3 ;  /* 0x00000c03ff007988 */ /* 0x0009e20008000808 */
[----:B-1----:R-:W-:-:S05]  /*0ea0*/  LOP3.LUT R2, R2, 0xf, R5, 0xb8, !PT ;  /* 0x0000000f02027812 */ /* 0x002fca00078eb805 */
[----:B------:R4:W-:Y:S02]  /*0eb0*/  STS [UR8+0x1c], R2 ;  /* 0x00001c02ff007988 */ /* 0x0009e40008000808 */
.L_x_39:
[----:B------:R-:W-:Y:S05]  /*0ec0*/  @P2 BRA `(.L_x_41) ;  /* 0x00000000001c2947 */ /* 0x000fea0003800000 */
[----:B-1--45:R-:W1:Y:S02]  /*0ed0*/  LDS R2, [UR8+0x34] ;  /* 0x00003408ff027984 */ /* 0x032e640008000800 */
[----:B-1----:R-:W-:-:S05]  /*0ee0*/  LOP3.LUT R2, R2, 0x7, RZ, 0xb8, !PT ;  /* 0x0000000702027812 */ /* 0x002fca00078eb8ff */
[----:B------:R1:W-:Y:S02]  /*0ef0*/  STS [UR8+0x34], R2 ;  /* 0x00003402ff007988 */ /* 0x0003e40008000808 */
.L_x_40:
[----:B------:R-:W-:Y:S05]  /*0f00*/  @P2 BRA `(.L_x_42) ;  /* 0x00000000001c2947 */ /* 0x000fea0003800000 */
[----:B-1--45:R-:W1:Y:S02]  /*0f10*/  LDS R2, [UR8+0x34] ;  /* 0x00003408ff027984 */ /* 0x032e640008000800 */
[----:B-1----:R-:W-:-:S05]  /*0f20*/  LOP3.LUT R2, R2, 0x38, RZ, 0xb8, !PT ;  /* 0x0000003802027812 */ /* 0x002fca00078eb8ff */
[----:B------:R1:W-:Y:S02]  /*0f30*/  STS [UR8+0x34], R2 ;  /* 0x00003402ff007988 */ /* 0x0003e40008000808 */
.L_x_41:
[----:B------:R-:W-:Y:S05]  /*0f40*/  @P2 BRA `(.L_x_43) ;  /* 0x00000000001c2947 */ /* 0x000fea0003800000 */
[----:B-1--45:R-:W1:Y:S02]  /*0f50*/  LDS R2, [UR8+0x8] ;  /* 0x00000808ff027984 */ /* 0x032e640008000800 */
[----:B-1----:R-:W-:-:S05]  /*0f60*/  LOP3.LUT R2, R2, 0x780, RZ, 0xb8, !PT ;  /* 0x0000078002027812 */ /* 0x002fca00078eb8ff */
[----:B------:R1:W-:Y:S02]  /*0f70*/  STS [UR8+0x8], R2 ;  /* 0x00000802ff007988 */ /* 0x0003e40008000808 */
.L_x_42:
[----:B------:R-:W-:Y:S05]  /*0f80*/  @P2 BRA `(.L_x_44) ;  /* 0x0000000000282947 */ /* 0x000fea0003800000 */
[----:B-1--45:R-:W1:Y:S02]  /*0f90*/  LDS R2, [UR8+0x8] ;  /* 0x00000808ff027984 */ /* 0x032e640008000800 */
[----:B-1----:R-:W-:-:S05]  /*0fa0*/  LOP3.LUT R2, R2, 0x1800, RZ, 0xb8, !PT ;  /* 0x0000180002027812 */ /* 0x002fca00078eb8ff */
[----:B------:R1:W-:Y:S02]  /*0fb0*/  STS [UR8+0x8], R2 ;  /* 0x00000802ff007988 */ /* 0x0003e40008000808 */
.L_x_43:
[----:B------:R-:W-:Y:S05]  /*0fc0*/  @P2 BREAK B4 ;  /* 0x0000000000042942 */ /* 0x000fea0003800000 */
[----:B------:R-:W-:Y:S05]  /*0fd0*/  @P2 BRA `(.L_x_45) ;  /* 0x0000000000242947 */ /* 0x000fea0003800000 */
[----:B-1--45:R-:W1:Y:S01]  /*0fe0*/  LDS R2, [UR8+0x8] ;  /* 0x00000808ff027984 */ /* 0x032e620008000800 */
[----:B------:R-:W-:-:S05]  /*0ff0*/  IMAD.MOV.U32 R3, RZ, RZ, 0x6000 ;  /* 0x00006000ff037424 */ /* 0x000fca00078e00ff */
[----:B-1----:R-:W-:-:S04]  /*1000*/  LOP3.LUT R2, R2, 0x4000, R3, 0xd8, !PT ;  /* 0x0000400002027812 */ /* 0x002fc800078ed803 */
[----:B------:R-:W-:-:S05]  /*1010*/  LOP3.LUT R2, R2, 0x400000, RZ, 0xb8, !PT ;  /* 0x0040000002027812 */ /* 0x000fca00078eb8ff */
[----:B------:R1:W-:Y:S02]  /*1020*/  STS [UR8+0x8], R2 ;  /* 0x00000802ff007988 */ /* 0x0003e40008000808 */
.L_x_44:
[----:B------:R-:W-:Y:S05]  /*1030*/  BSYNC B4 ;  /* 0x0000000000047941 */ /* 0x000fea0003800000 */
.L_x_35:
[----:B-1--45:R-:W1:Y:S02]  /*1040*/  @!P2 LDS R2, [UR8+0x8] ;  /* 0x00000808ff02a984 */ /* 0x032e640008000800 */
[----:B-1----:R-:W-:-:S05]  /*1050*/  @!P2 LOP3.LUT R2, R2, 0x8000, RZ, 0xb8, !PT ;  /* 0x000080000202a812 */ /* 0x002fca00078eb8ff */
[----:B------:R1:W-:Y:S02]  /*1060*/  @!P2 STS [UR8+0x8], R2 ;  /* 0x00000802ff00a988 */ /* 0x0003e40008000808 */
.L_x_45:
[----:B------:R-:W-:Y:S05]  /*1070*/  BSYNC B3 ;  /* 0x0000000000037941 */ /* 0x000fea0003800000 */
.L_x_34:
[----:B------:R-:W-:Y:S05]  /*1080*/  WARPSYNC.ALL ;  /* 0x0000000000007948 */ /* 0x000fea0003800000 */
[----:B------:R-:W-:Y:S01]  /*1090*/  UIADD3 UR5, UR5, 0x100, URZ ;  /* 0x0000010005057890 */ /* 0x000fe2000fffe03f */
[----:B------:R-:W-:Y:S02]  /*10a0*/  ISETP.GE.AND P1, PT, R12, 0x1, PT ;  /* 0x000000010c00780c */ /* 0x000fe40003f26270 */
[----:B------:R-:W-:Y:S02]  /*10b0*/  CS2R R120, SRZ ;  /* 0x0000000000787805 */ /* 0x000fe4000001ff00 */
[----:B------:R-:W-:Y:S01]  /*10c0*/  CS2R R122, SRZ ;  /* 0x00000000007a7805 */ /* 0x000fe2000001ff00 */
[----:B------:R-:W-:Y:S01]  /*10d0*/  UIADD3 UR32, UP0, UR5, UR32, URZ ;  /* 0x0000002005207290 */ /* 0x000fe2000ff1e03f */
[----:B------:R-:W-:-:S02]  /*10e0*/  CS2R R124, SRZ ;  /* 0x00000000007c7805 */ /* 0x000fc4000001ff00 */
[----:B------:R-:W-:Y:S02]  /*10f0*/  CS2R R126, SRZ ;  /* 0x00000000007e7805 */ /* 0x000fe4000001ff00 */
[----:B------:R-:W-:Y:S01]  /*1100*/  CS2R R128, SRZ ;  /* 0x0000000000807805 */ /* 0x000fe2000001ff00 */
[----:B------:R-:W-:Y:S01]  /*1110*/  ULEA.HI.X.SX32 UR33, UR5, UR33, 0x1, UP0 ;  /* 0x0000002105217291 */ /* 0x000fe200080f0e3f */
[----:B------:R-:W-:Y:S02]  /*1120*/  CS2R R130, SRZ ;  /* 0x0000000000827805 */ /* 0x000fe4000001ff00 */
[----:B------:R-:W-:Y:S02]  /*1130*/  CS2R R132, SRZ ;  /* 0x0000000000847805 */ /* 0x000fe4000001ff00 */
[----:B------:R-:W-:Y:S02]  /*1140*/  CS2R R134, SRZ ;  /* 0x0000000000867805 */ /* 0x000fe4000001ff00 */
[----:B------:R-:W-:-:S02]  /*1150*/  CS2R R136, SRZ ;  /* 0x0000000000887805 */ /* 0x000fc4000001ff00 */
[----:B------:R-:W-:Y:S02]  /*1160*/  CS2R R138, SRZ ;  /* 0x00000000008a7805 */ /* 0x000fe4000001ff00 */
[----:B------:R-:W-:Y:S02]  /*1170*/  CS2R R140, SRZ ;  /* 0x00000000008c7805 */ /* 0x000fe4000001ff00 */
        /* <DEDUP_REMOVED lines=39> */
[----:B------:R-:W-:Y:S01]  /*13f0*/  CS2R R28, SRZ ;  /* 0x00000000001c7805 */ /* 0x000fe2000001ff00 */
[----:B------:R-:W-:Y:S01]  /*1400*/  IMAD.MOV.U32 R30, RZ, RZ, RZ ;  /* 0x000000ffff1e7224 */ /* 0x000fe200078e00ff */
[----:B------:R-:W-:Y:S06]  /*1410*/  @P0 BRA `(.L_x_46) ;  /* 0x0000000000280947 */ /* 0x000fec0003800000 */
[----:B-1--45:R-:W2:Y:S01]  /*1420*/  S2R R2, SR_LANEID ;  /* 0x0000000000027919 */ /* 0x032ea20000000000 */
[----:B------:R-:W-:Y:S05]  /*1430*/  WARPSYNC.ALL ;  /* 0x0000000000007948 */ /* 0x000fea0003800000 */
[----:B--23--:R-:W-:-:S05]  /*1440*/  IMAD.SHL.U32 R4, R2, 0x4, RZ ;  /* 0x0000000402047824 */ /* 0x00cfca00078e00ff */
[----:B------:R-:W1:Y:S01]  /*1450*/  LDS R5, [R4+UR8] ;  /* 0x0000000804057984 */ /* 0x000e620008000800 */
[----:B------:R-:W-:-:S05]  /*1460*/  IADD3 R2, P3, R4, UR32, RZ ;  /* 0x0000002004027c10 */ /* 0x000fca000ff7e0ff */
[----:B------:R-:W-:-:S05]  /*1470*/  IMAD.X R3, RZ, RZ, UR33, P3 ;  /* 0x00000021ff037e24 */ /* 0x000fca00098e06ff */
[----:B-1----:R1:W2:Y:S01]  /*1480*/  ATOMG.E.EXCH.STRONG.GPU PT, RZ, [R2], R5 ;  /* 0x0000000502ff73a8 */ /* 0x0022a200041ee100 */
[----:B------:R-:W-:-:S04]  /*1490*/  DEPBAR {5,4,3,2,1,0} ;  /* 0x0000003f0000791a */ /* 0x000fc80000000000 */
[----:B------:R1:W-:Y:S01]  /*14a0*/  UTMACCTL.IV [UR32] ;  /* 0x00000000200079b9 */ /* 0x0003e20008000000 */
[----:B------:R-:W-:Y:S01]  /*14b0*/  NOP ;  /* 0x0000000000007918 */ /* 0x000fe20000000000 */
.L_x_46:
[----:B------:R-:W-:Y:S05]  /*14c0*/  @P0 BRA `(.L_x_47) ;  /* 0x00000000000c0947 */ /* 0x000fea0003800000 */
[----:B------:R0:W-:Y:S01]  /*14d0*/  UTMACMDFLUSH ;  /* 0x00000000000079b7 */ /* 0x0001e20000000000 */
[----:B------:R-:W-:Y:S05]  /*14e0*/  @P0 BRA `(.L_x_47) ;  /* 0x0000000000040947 */ /* 0x000fea0003800000 */
[----:B------:R-:W-:-:S04]  /*14f0*/  DEPBAR.LE SB0, 0x0 ;  /* 0x000080000000791a */ /* 0x000fc80000000000 */
.L_x_47:
[----:B------:R-:W-:Y:S05]  /*1500*/  WARPSYNC.ALL ;  /* 0x0000000000007948 */ /* 0x000fea0003800000 */
[----:B--2---:R-:W-:Y:S01]  /*1510*/  BAR.SYNC.DEFER_BLOCKING 0x0 ;  /* 0x0000000000007b1d */ /* 0x004fe20000010000 */
[----:B------:R-:W-:Y:S01]  /*1520*/  USHF.L.U32 UR19, UR35, 0x8, URZ ;  /* 0x0000000823137899 */ /* 0x000fe2000800063f */
[----:B------:R-:W-:Y:S01]  /*1530*/  IMAD.MOV.U32 R31, RZ, RZ, RZ ;  /* 0x000000ffff1f7224 */ /* 0x000fe200078e00ff */
[----:B------:R-:W-:Y:S01]  /*1540*/  USHF.L.U32 UR15, UR34, 0x6, URZ ;  /* 0x00000006220f7899 */ /* 0x000fe2000800063f */
[----:B------:R-:W-:Y:S02]  /*1550*/  CS2R R32, SRZ ;  /* 0x0000000000207805 */ /* 0x000fe4000001ff00 */
[----:B------:R-:W-:Y:S01]  /*1560*/  CS2R R34, SRZ ;  /* 0x0000000000227805 */ /* 0x000fe2000001ff00 */
[----:B------:R-:W-:Y:S01]  /*1570*/  VOTEU.ALL UP0, P2 ;  /* 0x00000000003f7886 */ /* 0x000fe20001000000 */
[----:B------:R-:W-:Y:S01]  /*1580*/  UMOV UR6, 0x1 ;  /* 0x0000000100067882 */ /* 0x000fe20000000000 */
[----:B------:R-:W-:Y:S01]  /*1590*/  VOTEU.ALL UP1, P2 ;  /* 0x00000000003f7886 */ /* 0x000fe20001020000 */
[----:B------:R-:W-:-:S02]  /*15a0*/  CS2R R36, SRZ ;  /* 0x0000000000247805 */ /* 0x000fc4000001ff00 */
[----:B------:R-:W-:Y:S01]  /*15b0*/  CS2R R38, SRZ ;  /* 0x0000000000267805 */ /* 0x000fe2000001ff00 */
[----:B------:R-:W-:-:S04]  /*15c0*/  @!UP0 UIADD3 UR10, -UR6, 0x100000, URZ ;  /* 0x00100000060a8890 */ /* 0x000fc8000fffe13f */
[----:B------:R-:W-:Y:S02]  /*15d0*/  @!UP0 USHF.L.U32 UR11, UR10, 0xb, URZ ;  /* 0x0000000b0a0b8899 */ /* 0x000fe4000800063f */
[----:B------:R-:W-:Y:S01]  /*15e0*/  @!UP0 USHF.L.U32 UR10, UR10, 0x1, URZ ;  /* 0x000000010a0a8899 */ /* 0x000fe2000800063f */
[----:B------:R-:W-:Y:S01]  /*15f0*/  CS2R R40, SRZ ;  /* 0x0000000000287805 */ /* 0x000fe2000001ff00 */
[----:B------:R-:W-:-:S04]  /*1600*/  @!UP0 UIADD3 UR6, -UR6, 0x100000, URZ ;  /* 0x0010000006068890 */ /* 0x000fc8000fffe13f */
[----:B------:R-:W-:Y:S02]  /*1610*/  @!UP0 USHF.L.U32 UR7, UR6, 0xb, URZ ;  /* 0x0000000b06078899 */ /* 0x000fe4000800063f */
[----:B------:R-:W-:Y:S01]  /*1620*/  @!UP0 USHF.L.U32 UR6, UR6, 0x1, URZ ;  /* 0x0000000106068899 */ /* 0x000fe2000800063f */
[----:B------:R-:W-:Y:S01]  /*1630*/  CS2R R42, SRZ ;  /* 0x00000000002a7805 */ /* 0x000fe2000001ff00 */
[----:B------:R-:W-:Y:S01]  /*1640*/  VOTEU.ALL UP0, P2 ;  /* 0x00000000003f7886 */ /* 0x000fe20001000000 */
[----:B------:R-:W-:Y:S02]  /*1650*/  CS2R R44, SRZ ;  /* 0x00000000002c7805 */ /* 0x000fe4000001ff00 */
[----:B------:R-:W-:Y:S02]  /*1660*/  CS2R R46, SRZ ;  /* 0x00000000002e7805 */ /* 0x000fe4000001ff00 */
[----:B------:R-:W-:Y:S02]  /*1670*/  CS2R R48, SRZ ;  /* 0x0000000000307805 */ /* 0x000fe4000001ff00 */
[----:B------:R-:W-:-:S02]  /*1680*/  CS2R R50, SRZ ;  /* 0x0000000000327805 */ /* 0x000fc4000001ff00 */
[----:B------:R-:W-:Y:S02]  /*1690*/  CS2R R52, SRZ ;  /* 0x0000000000347805 */ /* 0x000fe4000001ff00 */
[----:B------:R-:W-:Y:S01]  /*16a0*/  CS2R R54, SRZ ;  /* 0x0000000000367805 */ /* 0x000fe2000001ff00 */
[----:B------:R-:W2:Y:S02]  /*16b0*/  FENCE.VIEW.ASYNC.S ;  /* 0x00000000000073c6 */ /* 0x000ea40000000000 */
[----:B--2---:R2:W4:Y:S02]  /*16c0*/  @!UP0 SYNCS.EXCH.64 URZ, [UR8+0x5000], UR10 ;  /* 0x0050000a083f85b2 */ /* 0x0045240008000100 */
[----:B----4-:R-:W-:Y:S06]  /*16d0*/  BAR.SYNC.DEFER_BLOCKING 0x0 ;  /* 0x0000000000007b1d */ /* 0x010fec0000010000 */
[----:B------:R2:W4:Y:S01]  /*16e0*/  @!UP1 SYNCS.EXCH.64 URZ, [UR8+0x5008], UR6 ;  /* 0x00500806083f95b2 */ /* 0x0005220008000100 */
[----:B------:R-:W-:Y:S05]  /*16f0*/  @!P1 BRA `(.L_x_48) ;  /* 0x0000000800089947 */ /* 0x000fea0003800000 */
        /* <DEDUP_REMOVED lines=63> */
[----:B------:R-:W-:Y:S01]  /*1af0*/  CS2R R54, SRZ ;  /* 0x0000000000367805 */ /* 0x000fe2000001ff00 */
[----:B------:R-:W-:Y:S01]  /*1b00*/  UMOV UR5, URZ ;  /* 0x0000003f00057c82 */ /* 0x000fe20008000000 */
[----:B------:R-:W-:-:S05]  /*1b10*/  UMOV UR18, URZ ;  /* 0x0000003f00127c82 */ /* 0x000fca0008000000 */
.L_x_50:
[----:B----4-:R-:W-:Y:S01]  /*1b20*/  BAR.SYNC.DEFER_BLOCKING 0x0 ;  /* 0x0000000000007b1d */ /* 0x010fe20000010000 */
[----:B------:R-:W-:Y:S01]  /*1b30*/  ULEA UR9, UR5, UR8, 0x3 ;  /* 0x0000000805097291 */ /* 0x000fe2000f8e183f */
[----:B-1----:R-:W-:Y:S01]  /*1b40*/  @!P2 IMAD.MOV.U32 R3, RZ, RZ, 0x2800 ;  /* 0x00002800ff03a424 */ /* 0x002fe200078e00ff */
[----:B------:R-:W-:Y:S01]  /*1b50*/  ELECT P0, URZ, PT ;  /* 0x00000000003f782f */ /* 0x000fe20003800000 */
[----:B-----5:R-:W-:Y:S01]  /*1b60*/  IMAD.U32 R2, RZ, RZ, UR4 ;  /* 0x00000004ff027e24 */ /* 0x020fe2000f8e00ff */
[----:B------:R-:W-:Y:S02]  /*1b70*/  ULEA UR16, UR5, UR8, 0xd ;  /* 0x0000000805107291 */ /* 0x000fe4000f8e683f */
[C---:B------:R-:W-:Y:S02]  /*1b80*/  ISETP.LT.U32.AND P0, PT, R7.reuse, 0x20, P0 ;  /* 0x000000200700780c */ /* 0x040fe40000701070 */
[----:B------:R-:W-:Y:S02]  /*1b90*/  ELECT P1, URZ, PT ;  /* 0x00000000003f782f */ /* 0x000fe40003820000 */
[----:B------:R-:W-:Y:S01]  /*1ba0*/  SHF.L.U32 R2, R2, 0x1f, RZ ;  /* 0x0000001f02027819 */ /* 0x000fe200000006ff */
[----:B------:R-:W-:Y:S01]  /*1bb0*/  ULEA UR12, UR5, UR8, 0xb ;  /* 0x00000008050c7291 */ /* 0x000fe2000f8e583f */
[----:B------:R-:W-:Y:S01]  /*1bc0*/  ISETP.LT.U32.AND P1, PT, R7, 0x20, P1 ;  /* 0x000000200700780c */ /* 0x000fe20000f21070 */
[----:B------:R-:W-:-:S02]  /*1bd0*/  UMOV UR14, UR18 ;  /* 0x00000012000e7c82 */ /* 0x000fc40008000000 */
[----:B------:R-:W-:Y:S02]  /*1be0*/  UIADD3 UR12, UR12, 0x4000, URZ ;  /* 0x000040000c0c7890 */ /* 0x000fe4000fffe03f */
[----:B--2---:R-:W-:Y:S02]  /*1bf0*/  USHF.R.U32.HI UR7, URZ, 0x4, UR16 ;  /* 0x000000043f077899 */ /* 0x004fe40008011610 */
[----:B------:R-:W-:Y:S01]  /*1c00*/  USHF.R.U32.HI UR22, URZ, 0x4, UR12 ;  /* 0x000000043f167899 */ /* 0x000fe2000801160c */
[----:B------:R-:W-:Y:S01]  /*1c10*/  VOTEU.ANY UP0, P0 ;  /* 0x00000000003f7886 */ /* 0x000fe20000000100 */
[----:B------:R-:W-:Y:S01]  /*1c20*/  VOTEU.ANY UP2, P0 ;  /* 0x00000000003f7886 */ /* 0x000fe20000040100 */
[----:B------:R-:W-:Y:S01]  /*1c30*/  USGXT.U32 UR7, UR7, 0xe ;  /* 0x0000000e0707789a */ /* 0x000fe20008000000 */
[----:B------:R1:W-:Y:S01]  /*1c40*/  @!P2 SYNCS.ARRIVE.TRANS64 RZ, [UR9+0x5000], R3 ;  /* 0x00500003ffffa9a7 */ /* 0x0003e20008000009 */
[----:B------:R2:W-:Y:S06]  /*1c50*/  MEMBAR.ALL.CTA ;  /* 0x0000000000007992 */ /* 0x0005ec0000008000 */
[----:B--2---:R-:W2:Y:S01]  /*1c60*/  FENCE.VIEW.ASYNC.S ;  /* 0x00000000000073c6 */ /* 0x004ea20000000000 */
[----:B------:R-:W-:Y:S01]  /*1c70*/  @UP0 UIADD3 UR17, UR9, 0x5000, URZ ;  /* 0x0000500009110890 */ /* 0x000fe2000fffe03f */
[----:B------:R-:W-:Y:S01]  /*1c80*/  @UP0 UMOV UR10, UR28 ;  /* 0x0000001c000a0c82 */ /* 0x000fe20008000000 */
[----:B------:R-:W-:Y:S01]  /*1c90*/  @UP0 UMOV UR11, UR29 ;  /* 0x0000001d000b0c82 */ /* 0x000fe20008000000 */
[----:B--2---:R-:W-:Y:S01]  /*1ca0*/  VOTEU.ANY UP1, P1 ;  /* 0x00000000003f7886 */ /* 0x004fe20000820100 */
[----:B------:R-:W-:Y:S01]  /*1cb0*/  VOTEU.ANY UP3, P1 ;  /* 0x00000000003f7886 */ /* 0x000fe20000860100 */
[----:B------:R-:W-:Y:S01]  /*1cc0*/  UIADD3 UR24, UP0, UR7, 0x80, URZ ;  /* 0x0000008007187890 */ /* 0x000fe2000ff1e03f */
[----:B------:R-:W-:-:S02]  /*1cd0*/  UMOV UR6, URZ ;  /* 0x0000003f00067c82 */ /* 0x000fc40008000000 */
[----:B------:R-:W-:Y:S01]  /*1ce0*/  @UP1 UIADD3 UR13, UR9, 0x5000, URZ ;  /* 0x00005000090d1890 */ /* 0x000fe2000fffe03f */
[----:B------:R-:W-:Y:S01]  /*1cf0*/  @UP1 UMOV UR20, UR30 ;  /* 0x0000001e00141c82 */ /* 0x000fe20008000000 */
[----:B------:R-:W-:Y:S01]  /*1d00*/  @UP1 UMOV UR21, UR31 ;  /* 0x0000001f00151c82 */ /* 0x000fe20008000000 */
[----:B------:R-:W-:Y:S02]  /*1d10*/  USGXT.U32 UR22, UR22, 0xe ;  /* 0x0000000e1616789a */ /* 0x000fe40008000000 */
[----:B------:R-:W-:Y:S01]  /*1d20*/  UIADD3.X UR25, UR6, -0x3ffffff0, URZ, UP0, !UPT ;  /* 0xc000001006197890 */ /* 0x000fe200087fe43f */
[----:B------:R-:W-:Y:S06]  /*1d30*/  BAR.SYNC.DEFER_BLOCKING 0x0 ;  /* 0x0000000000007b1d */ /* 0x000fec0000010000 */
[----:B------:R1:W-:Y:S02]  /*1d40*/  @UP2 UTMALDG.2D [UR16], [UR10] ;  /* 0x000000100a0025b4 */ /* 0x0003e40008008000 */
[----:B------:R-:W-:Y:S06]  /*1d50*/  BAR.SYNC.DEFER_BLOCKING 0x0 ;  /* 0x0000000000007b1d */ /* 0x000fec0000010000 */
[----:B------:R1:W-:Y:S02]  /*1d60*/  @UP3 UTMALDG.2D [UR12], [UR20] ;  /* 0x0000000c140035b4 */ /* 0x0003e40008008000 */
[----:B------:R-:W-:Y:S06]  /*1d70*/  BAR.SYNC.DEFER_BLOCKING 0x0 ;  /* 0x0000000000007b1d */ /* 0x000fec0000010000 */
[----:B------:R-:W2:Y:S02]  /*1d80*/  SYNCS.PHASECHK.TRANS64.TRYWAIT P0, [UR9+0x5000], R2 ;  /* 0x00500002ff0075a7 */ /* 0x000ea40008000149 */
[----:B-12---:R-:W-:Y:S05]  /*1d90*/  @!P0 BRA `(.L_x_49) ;  /* 0x0000000800d88947 */ /* 0x006fea0003800000 */
.L_x_51:
[----:B------:R-:W1:Y:S01]  /*1da0*/  LDC R2, c[0x0][0x230] ;  /* 0x00008c00ff027b82 */ /* 0x000e620000000800 */
[----:B------:R-:W-:Y:S01]  /*1db0*/  UIADD3 UR18, UR18, 0x20, URZ ;  /* 0x0000002012127890 */ /* 0x000fe2000fffe03f */
[----:B------:R-:W-:Y:S02]  /*1dc0*/  WARPGROUP.DEPBAR.LE gsb0, 0x0 ;  /* 0x00008000000079c5 */ /* 0x000fe40000010000 */
[----:B------:R-:W-:Y:S01]  /*1dd0*/  WARPGROUP.ARRIVE ;  /* 0x00000000000079c5 */ /* 0x000fe20000000000 */
[----:B------:R-:W-:Y:S01]  /*1de0*/  UMOV UR20, UR7 ;  /* 0x0000000700147c82 */ /* 0x000fe20008000000 */
[----:B------:R-:W-:Y:S01]  /*1df0*/  UMOV UR21, 0xc0000010 ;  /* 0xc000001000157882 */ /* 0x000fe20000000000 */
[----:B------:R-:W-:Y:S01]  /*1e00*/  UMOV UR23, 0xc0000010 ;  /* 0xc000001000177882 */ /* 0x000fe20000000000 */
[----:B------:R-:W-:Y:S02]  /*1e10*/  UIADD3 UR5, UR5, 0x1, URZ ;  /* 0x0000000105057890 */ /* 0x000fe4000fffe03f */
[----:B------:R-:W-:Y:S01]  /*1e20*/  UIADD3.64 UR36, UR24, 0x80, URZ ;  /* 0x0000008018247897 */ /* 0x000fe2000fffe03f */
[----:B------:R-:W-:Y:S01]  /*1e30*/  QGMMA.64x64x32.F32.E4M3.E4M3 R120, gdesc[UR20], R120 ;  /* 0x00e00000147879f3 */ /* 0x000fe20008700878 */
[----:B------:R-:W-:-:S02]  /*1e40*/  UIADD3.64 UR20, UR24, 0x100, URZ ;  /* 0x0000010018147897 */ /* 0x000fc4000fffe03f */
[----:B------:R-:W-:Y:S01]  /*1e50*/  UISETP.NE.U32.AND UP0, UPT, UR5, 0x2, UPT ;  /* 0x000000020500788c */ /* 0x000fe2000bf05070 */
[----:B------:R-:W-:Y:S01]  /*1e60*/  UMOV UR26, UR22 ;  /* 0x00000016001a7c82 */ /* 0x000fe20008000000 */
[----:B------:R-:W-:Y:S02]  /*1e70*/  UMOV UR27, UR23 ;  /* 0x00000017001b7c82 */ /* 0x000fe40008000000 */
[----:B------:R-:W-:Y:S01]  /*1e80*/  USEL UR6, URZ, 0x1, UP0 ;  /* 0x000000013f067887 */ /* 0x000fe20008000000 */
[----:B------:R-:W-:Y:S01]  /*1e90*/  QGMMA.64x64x32.F32.E4M3.E4M3 R88, gdesc[UR24], R88 ;  /* 0x00e00000185879f3 */ /* 0x000fe20008700858 */
[----:B------:R-:W-:Y:S01]  /*1ea0*/  UMOV UR38, UR22 ;  /* 0x0000001600267c82 */ /* 0x000fe20008000000 */
[----:B------:R-:W-:Y:S01]  /*1eb0*/  UMOV UR39, UR23 ;  /* 0x0000001700277c82 */ /* 0x000fe20008000000 */
[----:B------:R-:W-:Y:S01]  /*1ec0*/  USEL UR5, UR5, URZ, UP0 ;  /* 0x0000003f05057287 */ /* 0x000fe20008000000 */
[----:B------:R-:W-:Y:S01]  /*1ed0*/  QGMMA.64x64x32.F32.E4M3.E4M3 R56, gdesc[UR36], R56 ;  /* 0x00e00000243879f3 */ /* 0x000fe20008700838 */
[----:B-1----:R-:W-:Y:S01]  /*1ee0*/  ISETP.LE.AND P0, PT, R2, UR18, PT ;  /* 0x0000001202007c0c */ /* 0x002fe2000bf03270 */
[----:B------:R-:W-:-:S02]  /*1ef0*/  ULOP3.LUT UR4, UR4, UR6, URZ, 0x3c, !UPT ;  /* 0x0000000604047292 */ /* 0x000fc4000f8e3c3f */
[----:B------:R-:W-:Y:S10]  /*1f00*/  QGMMA.64x64x32.F32.E4M3.E4M3 R24, gdesc[UR20], R24, gsb0 ;  /* 0x00e00000141879f3 */ /* 0x000ff40008000818 */
[----:B------:R-:W-:Y:S05]  /*1f10*/  @!P0 BRA `(.L_x_50) ;  /* 0xfffffffc00008947 */ /* 0x000fea000383ffff */
.L_x_48:
[----:B------:R-:W-:Y:S02]  /*1f20*/  WARPGROUP.DEPBAR.LE gsb0, 0x0 ;  /* 0x00008000000079c5 */ /* 0x000fe40000010000 */
[----:B----4-:R-:W-:Y:S01]  /*1f30*/  BAR.SYNC.DEFER_BLOCKING 0x0 ;  /* 0x0000000000007b1d */ /* 0x010fe20000010000 */
[C---:B-1---5:R-:W-:Y:S01]  /*1f40*/  IMAD.SHL.U32 R2, R0.reuse, 0x20, RZ ;  /* 0x0000002000027824 */ /* 0x062fe200078e00ff */
[----:B------:R-:W-:Y:S01]  /*1f50*/  F2FP.SATFINITE.E4M3.F32.PACK_AB_MERGE_C R120, R121, R120, RZ ;  /* 0x000000787978723e */ /* 0x000fe200048070ff */
[C---:B------:R-:W-:Y:S01]  /*1f60*/  IMAD.SHL.U32 R3, R0.reuse, 0x10, RZ ;  /* 0x0000001000037824 */ /* 0x040fe200078e00ff */
[----:B------:R-:W-:Y:S01]  /*1f70*/  F2FP.SATFINITE.E4M3.F32.PACK_AB_MERGE_C R122, R123, R122, RZ ;  /* 0x0000007a7b7a723e */ /* 0x000fe200048070ff */
[----:B------:R-:W-:Y:S01]  /*1f80*/  IMAD.SHL.U32 R0, R0, 0x2, RZ ;  /* 0x0000000200007824 */ /* 0x000fe200078e00ff */
[----:B------:R-:W-:Y:S02]  /*1f90*/  LOP3.LUT R2, R2, 0xc00, RZ, 0xc0, !PT ;  /* 0x00000c0002027812 */ /* 0x000fe400078ec0ff */
[----:B------:R-:W-:-:S02]  /*1fa0*/  ELECT P0, URZ, PT ;  /* 0x00000000003f782f */ /* 0x000fc40003800000 */
[----:B------:R-:W-:Y:S01]  /*1fb0*/  F2FP.SATFINITE.E4M3.F32.PACK_AB_MERGE_C R124, R125, R124, RZ ;  /* 0x0000007c7d7c723e */ /* 0x000fe200048070ff */
[----:B------:R-:W-:Y:S01]  /*1fc0*/  UMOV UR9, UR15 ;  /* 0x0000000f00097c82 */ /* 0x000fe20008000000 */
[----:B------:R-:W-:Y:S01]  /*1fd0*/  LOP3.LUT R3, R2, 0x1c0, R3, 0xf8, !PT ;  /* 0x000001c002037812 */ /* 0x000fe200078ef803 */
[----:B--2---:R-:W-:Y:S01]  /*1fe0*/  UMOV UR10, UR19 ;  /* 0x00000013000a7c82 */ /* 0x004fe20008000000 */
[----:B------:R-:W-:Y:S02]  /*1ff0*/  F2FP.SATFINITE.E4M3.F32.PACK_AB_MERGE_C R126, R127, R126, RZ ;  /* 0x0000007e7f7e723e */ /* 0x000fe400048070ff */
[----:B------:R-:W-:Y:S02]  /*2000*/  F2FP.SATFINITE.E4M3.F32.PACK_AB_MERGE_C R88, R89, R88, RZ ;  /* 0x000000585958723e */ /* 0x000fe400048070ff */
[----:B------:R-:W-:Y:S02]  /*2010*/  F2FP.SATFINITE.E4M3.F32.PACK_AB_MERGE_C R90, R91, R90, RZ ;  /* 0x0000005a5b5a723e */ /* 0x000fe400048070ff */
[----:B------:R-:W-:-:S02]  /*2020*/  F2FP.SATFINITE.E4M3.F32.PACK_AB_MERGE_C R92, R93, R92, RZ ;  /* 0x0000005c5d5c723e */ /* 0x000fc400048070ff */
[----:B------:R-:W-:Y:S02]  /*2030*/  F2FP.SATFINITE.E4M3.F32.PACK_AB_MERGE_C R94, R95, R94, RZ ;  /* 0x0000005e5f5e723e */ /* 0x000fe400048070ff */
[----:B------:R-:W-:Y:S01]  /*2040*/  F2FP.SATFINITE.E4M3.F32.PACK_AB_MERGE_C R56, R57, R56, RZ ;  /* 0x000000383938723e */ /* 0x000fe200048070ff */
[----:B------:R-:W1:Y:S02]  /*2050*/  @!P2 SYNCS.CCTL.IV [UR8+0x5000] ;  /* 0x00500000ff00a9b1 */ /* 0x000e640008000008 */
[----:B-1----:R-:W-:Y:S01]  /*2060*/  BAR.SYNC.DEFER_BLOCKING 0x0 ;  /* 0x0000000000007b1d */ /* 0x002fe20000010000 */
[----:B------:R-:W-:Y:S02]  /*2070*/  F2FP.SATFINITE.E4M3.F32.PACK_AB_MERGE_C R58, R59, R58, RZ ;  /* 0x0000003a3b3a723e */ /* 0x000fe400048070ff */
[----:B------:R-:W-:Y:S02]  /*2080*/  F2FP.SATFINITE.E4M3.F32.PACK_AB_MERGE_C R60, R61, R60, RZ ;  /* 0x0000003c3d3c723e */ /* 0x000fe400048070ff */
[----:B------:R-:W-:-:S02]  /*2090*/  F2FP.SATFINITE.E4M3.F32.PACK_AB_MERGE_C R62, R63, R62, RZ ;  /* 0x0000003e3f3e723e */ /* 0x000fc400048070ff */
[----:B------:R-:W-:Y:S02]  /*20a0*/  F2FP.SATFINITE.E4M3.F32.PACK_AB_MERGE_C R24, R25, R24, RZ ;  /* 0x000000181918723e */ /* 0x000fe400048070ff */
[----:B------:R-:W-:Y:S02]  /*20b0*/  F2FP.SATFINITE.E4M3.F32.PACK_AB_MERGE_C R26, R27, R26, RZ ;  /* 0x0000001a1b1a723e */ /* 0x000fe400048070ff */
[----:B------:R-:W-:Y:S02]  /*20c0*/  F2FP.SATFINITE.E4M3.F32.PACK_AB_MERGE_C R28, R29, R28, RZ ;  /* 0x0000001c1d1c723e */ /* 0x000fe400048070ff */
[----:B------:R-:W-:Y:S02]  /*20d0*/  F2FP.SATFINITE.E4M3.F32.PACK_AB_MERGE_C R30, R31, R30, RZ ;  /* 0x0000001e1f1e723e */ /* 0x000fe400048070ff */
[----:B------:R-:W-:Y:S02]  /*20e0*/  LOP3.LUT R3, R3, 0x36, R0, 0xf8, !PT ;  /* 0x0000003603037812 */ /* 0x000fe400078ef800 */
[----:B------:R-:W-:-:S02]  /*20f0*/  F2FP.SATFINITE.E4M3.F32.PACK_AB_MERGE_C R128, R129, R128, RZ ;  /* 0x000000808180723e */ /* 0x000fc400048070ff */
[----:B------:R-:W-:Y:S02]  /*2100*/  F2FP.SATFINITE.E4M3.F32.PACK_AB_MERGE_C R130, R131, R130, RZ ;  /* 0x000000828382723e */ /* 0x000fe400048070ff */
[----:B------:R-:W-:Y:S02]  /*2110*/  F2FP.SATFINITE.E4M3.F32.PACK_AB_MERGE_C R132, R133, R132, RZ ;  /* 0x000000848584723e */ /* 0x000fe400048070ff */
[----:B------:R-:W-:Y:S01]  /*2120*/  F2FP.SATFINITE.E4M3.F32.PACK_AB_MERGE_C R134, R135, R134, RZ ;  /* 0x000000868786723e */ /* 0x000fe200048070ff */
[----:B------:R-:W1:Y:S01]  /*2130*/  @!P2 SYNCS.CCTL.IV [UR8+0x5008] ;  /* 0x00500800ff00a9b1 */ /* 0x000e620008000008 */
[----:B------:R-:W-:Y:S01]  /*2140*/  F2FP.SATFINITE.E4M3.F32.PACK_AB_MERGE_C R96, R97, R96, RZ ;  /* 0x000000606160723e */ /* 0x000fe200048070ff */
[----:B-1----:R-:W-:Y:S01]  /*2150*/  STS.U16 [R3+UR8], R120 ;  /* 0x0000007803007988 */ /* 0x002fe20008000408 */
[----:B------:R-:W-:Y:S02]  /*2160*/  F2FP.SATFINITE.E4M3.F32.PACK_AB_MERGE_C R98, R99, R98, RZ ;  /* 0x000000626362723e */ /* 0x000fe400048070ff */
[----:B------:R-:W-:Y:S01]  /*2170*/  F2FP.SATFINITE.E4M3.F32.PACK_AB_MERGE_C R100, R101, R100, RZ ;  /* 0x000000646564723e */ /* 0x000fe200048070ff */
[----:B------:R-:W-:Y:S01]  /*2180*/  STS.U16 [R3+UR8+0x200], R122 ;  /* 0x0002007a03007988 */ /* 0x000fe20008000408 */
[----:B------:R-:W-:-:S02]  /*2190*/  F2FP.SATFINITE.E4M3.F32.PACK_AB_MERGE_C R102, R103, R102, RZ ;  /* 0x000000666766723e */ /* 0x000fc400048070ff */
[----:B------:R-:W-:Y:S01]  /*21a0*/  F2FP.SATFINITE.E4M3.F32.PACK_AB_MERGE_C R64, R65, R64, RZ ;  /* 0x000000404140723e */ /* 0x000fe200048070ff */
[----:B------:R-:W-:Y:S01]  /*21b0*/  STS.U16 [R3+UR8+0x8], R124 ;  /* 0x0000087c03007988 */ /* 0x000fe20008000408 */
[----:B------:R-:W-:Y:S02]  /*21c0*/  F2FP.SATFINITE.E4M3.F32.PACK_AB_MERGE_C R66, R67, R66, RZ ;  /* 0x000000424342723e */ /* 0x000fe400048070ff */
[----:B------:R-:W-:Y:S01]  /*21d0*/  F2FP.SATFINITE.E4M3.F32.PACK_AB_MERGE_C R68, R69, R68, RZ ;  /* 0x000000444544723e */ /* 0x000fe200048070ff */
[----:B------:R-:W-:Y:S01]  /*21e0*/  STS.U16 [R3+UR8+0x208], R126 ;  /* 0x0002087e03007988 */ /* 0x000fe20008000408 */
[----:B------:R-:W-:Y:S02]  /*21f0*/  F2FP.SATFINITE.E4M3.F32.PACK_AB_MERGE_C R70, R71, R70, RZ ;  /* 0x000000464746723e */ /* 0x000fe400048070ff */
[----:B------:R-:W-:Y:S01]  /*2200*/  F2FP.SATFINITE.E4M3.F32.PACK_AB_MERGE_C R32, R33, R32, RZ ;  /* 0x000000202120723e */ /* 0x000fe200048070ff */
[----:B------:R-:W-:Y:S01]  /*2210*/  STS.U16 [R3+UR8+0x1000], R88 ;  /* 0x0010005803007988 */ /* 0x000fe20008000408 */
[----:B------:R-:W-:-:S02]  /*2220*/  F2FP.SATFINITE.E4M3.F32.PACK_AB_MERGE_C R34, R35, R34, RZ ;  /* 0x000000222322723e */ /* 0x000fc400048070ff */
[----:B------:R-:W-:Y:S01]  /*2230*/  F2FP.SATFINITE.E4M3.F32.PACK_AB_MERGE_C R36, R37, R36, RZ ;  /* 0x000000242524723e */ /* 0x000fe200048070ff */
[----:B------:R-:W-:Y:S01]  /*2240*/  STS.U16 [R3+UR8+0x1200], R90 ;  /* 0x0012005a03007988 */ /* 0x000fe20008000408 */
[----:B------:R-:W-:Y:S02]  /*2250*/  F2FP.SATFINITE.E4M3.F32.PACK_AB_MERGE_C R38, R39, R38, RZ ;  /* 0x000000262726723e */ /* 0x000fe400048070ff */
[----:B------:R-:W-:Y:S01]  /*2260*/  ISETP.LT.U32.AND P0, PT, R7, 0x20, P0 ;  /* 0x000000200700780c */ /* 0x000fe20000701070 */
[----:B------:R-:W-:Y:S01]  /*2270*/  STS.U16 [R3+UR8+0x1008], R92 ;  /* 0x0010085c03007988 */ /* 0x000fe20008000408 */
[----:B------:R-:W-:Y:S02]  /*2280*/  LOP3.LUT R5, R3, 0x10, RZ, 0x3c, !PT ;  /* 0x0000001003057812 */ /* 0x000fe400078e3cff */
        /* <DEDUP_REMOVED lines=8> */
[----:B------:R-:W-:Y:S01]  /*2310*/  F2FP.SATFINITE.E4M3.F32.PACK_AB_MERGE_C R106, R107, R106, RZ ;  /* 0x0000006a6b6a723e */ /* 0x000fe200048070ff */
[----:B------:R-:W-:Y:S01]  /*2320*/  VOTEU.ANY UP0, P0 ;  /* 0x00000000003f7886 */ /* 0x000fe20000000100 */
[----:B------:R-:W-:Y:S01]  /*2330*/  F2FP.SATFINITE.E4M3.F32.PACK_AB_MERGE_C R108, R109, R108, RZ ;  /* 0x0000006c6d6c723e */ /* 0x000fe200048070ff */
[----:B------:R-:W-:Y:S01]  /*2340*/  STS.U16 [R3+UR8+0x2008], R60 ;  /* 0x0020083c03007988 */ /* 0x000fe20008000408 */
[----:B------:R-:W-:Y:S01]  /*2350*/  F2FP.SATFINITE.E4M3.F32.PACK_AB_MERGE_C R110, R111, R110, RZ ;  /* 0x0000006e6f6e723e */ /* 0x000fe200048070ff */
[----:B------:R-:W-:Y:S01]  /*2360*/  VOTEU.ANY UP1, P0 ;  /* 0x00000000003f7886 */ /* 0x000fe20000020100 */
[----:B------:R-:W-:Y:S01]  /*2370*/  F2FP.SATFINITE.E4M3.F32.PACK_AB_MERGE_C R72, R73, R72, RZ ;  /* 0x000000484948723e */ /* 0x000fe200048070ff */
[----:B------:R-:W-:Y:S01]  /*2380*/  STS.U16 [R3+UR8+0x2208], R62 ;  /* 0x0022083e03007988 */ /* 0x000fe20008000408 */
[----:B------:R-:W-:Y:S01]  /*2390*/  F2FP.SATFINITE.E4M3.F32.PACK_AB_MERGE_C R74, R75, R74, RZ ;  /* 0x0000004a4b4a723e */ /* 0x000fe200048070ff */
[----:B------:R-:W-:Y:S01]  /*23a0*/  @UP0 UMOV UR6, UR32 ;  /* 0x0000002000060c82 */ /* 0x000fe20008000000 */
[----:B------:R-:W-:Y:S01]  /*23b0*/  F2FP.SATFINITE.E4M3.F32.PACK_AB_MERGE_C R76, R77, R76, RZ ;  /* 0x0000004c4d4c723e */ /* 0x000fe200048070ff */
[----:B------:R-:W-:Y:S01]  /*23c0*/  STS.U16 [R3+UR8+0x3000], R24 ;  /* 0x0030001803007988 */ /* 0x000fe20008000408 */
[----:B------:R-:W-:Y:S01]  /*23d0*/  F2FP.SATFINITE.E4M3.F32.PACK_AB_MERGE_C R78, R79, R78, RZ ;  /* 0x0000004e4f4e723e */ /* 0x000fe200048070ff */
[----:B------:R-:W-:Y:S01]  /*23e0*/  @UP0 UMOV UR7, UR33 ;  /* 0x0000002100070c82 */ /* 0x000fe20008000000 */
[----:B------:R-:W-:Y:S01]  /*23f0*/  F2FP.SATFINITE.E4M3.F32.PACK_AB_MERGE_C R40, R41, R40, RZ ;  /* 0x000000282928723e */ /* 0x000fe200048070ff */
[----:B------:R-:W-:Y:S01]  /*2400*/  STS.U16 [R3+UR8+0x3200], R26 ;  /* 0x0032001a03007988 */ /* 0x000fe20008000408 */
[----:B------:R-:W-:-:S02]  /*2410*/  F2FP.SATFINITE.E4M3.F32.PACK_AB_MERGE_C R42, R43, R42, RZ ;  /* 0x0000002a2b2a723e */ /* 0x000fc400048070ff */
[----:B------:R-:W-:Y:S01]  /*2420*/  F2FP.SATFINITE.E4M3.F32.PACK_AB_MERGE_C R44, R45, R44, RZ ;  /* 0x0000002c2d2c723e */ /* 0x000fe200048070ff */
[----:B------:R-:W-:Y:S01]  /*2430*/  STS.U16 [R3+UR8+0x3008], R28 ;  /* 0x0030081c03007988 */ /* 0x000fe20008000408 */
[----:B------:R-:W-:Y:S02]  /*2440*/  F2FP.SATFINITE.E4M3.F32.PACK_AB_MERGE_C R46, R47, R46, RZ ;  /* 0x0000002e2f2e723e */ /* 0x000fe400048070ff */
[----:B------:R-:W-:Y:S01]  /*2450*/  LOP3.LUT R7, R3, 0x20, RZ, 0x3c, !PT ;  /* 0x0000002003077812 */ /* 0x000fe200078e3cff */
[----:B------:R1:W-:Y:S01]  /*2460*/  STS.U16 [R3+UR8+0x3208], R30 ;  /* 0x0032081e03007988 */ /* 0x0003e20008000408 */
[----:B------:R-:W-:Y:S02]  /*2470*/  F2FP.SATFINITE.E4M3.F32.PACK_AB_MERGE_C R144, R145, R144, RZ ;  /* 0x000000909190723e */ /* 0x000fe400048070ff */
[----:B------:R-:W-:Y:S01]  /*2480*/  F2FP.SATFINITE.E4M3.F32.PACK_AB_MERGE_C R146, R147, R146, RZ ;  /* 0x000000929392723e */ /* 0x000fe200048070ff */
[----:B------:R-:W-:Y:S01]  /*2490*/  STS.U16 [R5+UR8], R128 ;  /* 0x0000008005007988 */ /* 0x000fe20008000408 */
        /* <DEDUP_REMOVED lines=21> */
[----:B-1----:R-:W-:-:S03]  /*25f0*/  LOP3.LUT R3, R3, 0x30, RZ, 0x3c, !PT ;  /* 0x0000003003037812 */ /* 0x002fc600078e3cff */
[----:B------:R-:W-:Y:S04]  /*2600*/  STS.U16 [R5+UR8+0x2000], R64 ;  /* 0x0020004005007988 */ /* 0x000fe80008000408 */
[----:B------:R-:W-:Y:S04]  /*2610*/  STS.U16 [R5+UR8+0x2200], R66 ;  /* 0x0022004205007988 */ /* 0x000fe80008000408 */
[----:B------:R-:W-:Y:S04]  /*2620*/  STS.U16 [R5+UR8+0x2008], R68 ;  /* 0x0020084405007988 */ /* 0x000fe80008000408 */
[----:B------:R-:W-:Y:S04]  /*2630*/  STS.U16 [R5+UR8+0x2208], R70 ;  /* 0x0022084605007988 */ /* 0x000fe80008000408 */
[----:B------:R-:W-:Y:S04]  /*2640*/  STS.U16 [R5+UR8+0x3000], R32 ;  /* 0x0030002005007988 */ /* 0x000fe80008000408 */
[----:B------:R-:W-:Y:S04]  /*2650*/  STS.U16 [R5+UR8+0x3200], R34 ;  /* 0x0032002205007988 */ /* 0x000fe80008000408 */
[----:B------:R-:W-:Y:S04]  /*2660*/  STS.U16 [R5+UR8+0x3008], R36 ;  /* 0x0030082405007988 */ /* 0x000fe80008000408 */
[----:B------:R-:W-:Y:S04]  /*2670*/  STS.U16 [R5+UR8+0x3208], R38 ;  /* 0x0032082605007988 */ /* 0x000fe80008000408 */
[----:B------:R-:W-:Y:S04]  /*2680*/  STS.U16 [R7+UR8], R136 ;  /* 0x0000008807007988 */ /* 0x000fe80008000408 */
        /* <DEDUP_REMOVED lines=30> */
[----:B------:R-:W-:Y:S01]  /*2870*/  STS.U16 [R3+UR8+0x3208], R54 ;  /* 0x0032083603007988 */ /* 0x000fe20008000408 */
[----:B------:R1:W-:Y:S06]  /*2880*/  MEMBAR.ALL.CTA ;  /* 0x0000000000007992 */ /* 0x0003ec0000008000 */
[----:B-1----:R-:W1:Y:S02]  /*2890*/  FENCE.VIEW.ASYNC.S ;  /* 0x00000000000073c6 */ /* 0x002e640000000000 */
[----:B-1----:R-:W-:Y:S06]  /*28a0*/  BAR.SYNC.DEFER_BLOCKING 0x0 ;  /* 0x0000000000007b1d */ /* 0x002fec0000010000 */
[----:B------:R1:W-:Y:S01]  /*28b0*/  @UP1 UTMASTG.2D [UR8], [UR6] ;  /* 0x00000008060013b5 */ /* 0x0003e20008008000 */
[----:B------:R0:W-:Y:S01]  /*28c0*/  UTMACMDFLUSH ;  /* 0x00000000000079b7 */ /* 0x0001e20000000000 */
[----:B------:R-:W-:-:S04]  /*28d0*/  DEPBAR.LE SB0, 0x0 ;  /* 0x000080000000791a */ /* 0x000fc80000000000 */
[----:B------:R-:W-:Y:S06]  /*28e0*/  BAR.SYNC.DEFER_BLOCKING 0x0 ;  /* 0x0000000000007b1d */ /* 0x000fec0000010000 */
[----:B-1----:R-:W-:Y:S05]  /*28f0*/  EXIT ;  /* 0x000000000000794d */ /* 0x002fea0003800000 */
.L_x_49:
[----:B------:R-:W1:Y:S02]  /*2900*/  SYNCS.PHASECHK.TRANS64.TRYWAIT P0, [UR9+0x5000], R2 ;  /* 0x00500002ff0075a7 */ /* 0x000e640008000149 */
[----:B-1----:R-:W-:Y:S05]  /*2910*/  @!P0 BRA `(.L_x_49) ;  /* 0xfffffffc00f88947 */ /* 0x002fea000383ffff */
[----:B------:R-:W-:Y:S05]  /*2920*/  BRA `(.L_x_51) ;  /* 0xfffffff4001c7947 */ /* 0x000fea000383ffff */
.L_x_52:
[----:B------:R-:W-:-:S00]  /*2930*/  BRA `(.L_x_52) ;  /* 0xfffffffc00fc7947 */ /* 0x000fc0000383ffff */
[----:B------:R-:W-:-:S00]  /*2940*/  NOP ;  /* 0x0000000000007918 */ /* 0x000fc00000000000 */
        /* <DEDUP_REMOVED lines=11> */
.L_x_53:


//--------------------- .nv.shared.gluon_wgmma    --------------------------
	.section	.nv.shared.gluon_wgmma,"aw",@nobits
	.sectionflags	@""
	.align	16
	.zero		1024


//--------------------- .nv.shared.reserved.0     --------------------------
	.section	.nv.shared.reserved.0,"aw",@nobits
	.weak		__nv_reservedSMEM_offset_0_alias
	.size		__nv_reservedSMEM_offset_0_alias, 0, 0
	.other		__nv_reservedSMEM_offset_0_alias,@"STO_CUDA_RESERVED_SHARED STV_DEFAULT"
__nv_reservedSMEM_offset_0_alias:
	.zero		0


//--------------------- .nv.constant0.gluon_wgmma --------------------------
	.section	.nv.constant0.gluon_wgmma,"a",@progbits
	.sectionflags	@""
	.align	4
.nv.constant0.gluon_wgmma:
	.zero		608


//--------------------- SYMBOLS --------------------------

	.type		.nv.reservedSmem.offset0,@object
	.size		.nv.reservedSmem.offset0,0x4
